//
// Generated by NVIDIA NVVM Compiler
//
// Compiler Build ID: CL-36424714
// Cuda compilation tools, release 13.0, V13.0.88
// Based on NVVM 20.0.0
//

.version 9.0
.target sm_100
.address_size 64

	// .globl	_Z8L3RenderPfPKfPKtS1_S1_S1_S1_S1_

.visible .entry _Z8L3RenderPfPKfPKtS1_S1_S1_S1_S1_(
	.param .u64 .ptr .align 1 _Z8L3RenderPfPKfPKtS1_S1_S1_S1_S1__param_0,
	.param .u64 .ptr .align 1 _Z8L3RenderPfPKfPKtS1_S1_S1_S1_S1__param_1,
	.param .u64 .ptr .align 1 _Z8L3RenderPfPKfPKtS1_S1_S1_S1_S1__param_2,
	.param .u64 .ptr .align 1 _Z8L3RenderPfPKfPKtS1_S1_S1_S1_S1__param_3,
	.param .u64 .ptr .align 1 _Z8L3RenderPfPKfPKtS1_S1_S1_S1_S1__param_4,
	.param .u64 .ptr .align 1 _Z8L3RenderPfPKfPKtS1_S1_S1_S1_S1__param_5,
	.param .u64 .ptr .align 1 _Z8L3RenderPfPKfPKtS1_S1_S1_S1_S1__param_6,
	.param .u64 .ptr .align 1 _Z8L3RenderPfPKfPKtS1_S1_S1_S1_S1__param_7
)
{
	.local .align 4 .b8 	__local_depot0[192];
	.reg .b64 	%SP;
	.reg .b64 	%SPL;
	.reg .pred 	%p<130>;
	.reg .b16 	%rs<49>;
	.reg .b32 	%r<297>;
	.reg .b32 	%f<838>;
	.reg .b64 	%rd<456>;
	.reg .b64 	%fd<18>;

	mov.u64 	%SPL, __local_depot0;
	ld.param.u64 	%rd37, [_Z8L3RenderPfPKfPKtS1_S1_S1_S1_S1__param_0];
	ld.param.u64 	%rd38, [_Z8L3RenderPfPKfPKtS1_S1_S1_S1_S1__param_1];
	ld.param.u64 	%rd39, [_Z8L3RenderPfPKfPKtS1_S1_S1_S1_S1__param_3];
	ld.param.u64 	%rd40, [_Z8L3RenderPfPKfPKtS1_S1_S1_S1_S1__param_6];
	cvta.to.global.u64 	%rd1, %rd37;
	cvta.to.global.u64 	%rd2, %rd40;
	cvta.to.global.u64 	%rd3, %rd38;
	cvta.to.global.u64 	%rd4, %rd39;
	add.u64 	%rd5, %SPL, 0;
	add.u64 	%rd6, %SPL, 20;
	add.u64 	%rd7, %SPL, 30;
	mov.u32 	%r1, %ctaid.x;
	mov.u32 	%r36, %tid.x;
	add.s32 	%r37, %r1, -1276;
	setp.lt.u32 	%p1, %r37, -1272;
	add.s32 	%r38, %r36, -716;
	setp.lt.u32 	%p2, %r38, -712;
	or.pred  	%p3, %p1, %p2;
	@%p3 bra 	$L__BB0_51;
	mov.b32 	%r39, 0;
	st.local.u32 	[%rd5], %r39;
	st.local.u32 	[%rd5+4], %r39;
	st.local.u32 	[%rd5+8], %r39;
	st.local.u32 	[%rd5+12], %r39;
	st.local.u32 	[%rd5+16], %r39;
	mov.b16 	%rs14, 0;
	st.local.u16 	[%rd6], %rs14;
	st.local.u16 	[%rd6+2], %rs14;
	st.local.u16 	[%rd6+4], %rs14;
	st.local.u16 	[%rd6+6], %rs14;
	st.local.u16 	[%rd6+8], %rs14;
	mul.lo.s32 	%r3, %r36, 1280;
	mul.wide.u32 	%rd8, %r36, 5120;
	add.s64 	%rd453, %rd7, 72;
	mov.b16 	%rs44, -4;
	mov.b16 	%rs43, 9;
	shl.b32 	%r47, %r36, 2;
	and.b32  	%r48, %r47, 12;
$L__BB0_2:
	ld.param.u64 	%rd449, [_Z8L3RenderPfPKfPKtS1_S1_S1_S1_S1__param_2];
	cvt.s32.s16 	%r40, %rs44;
	add.s32 	%r41, %r1, %r40;
	mul.wide.s32 	%rd44, %r41, 4;
	add.s64 	%rd45, %rd8, %rd3;
	add.s64 	%rd46, %rd45, %rd44;
	shr.s32 	%r42, %r41, 31;
	shr.u32 	%r43, %r42, 30;
	add.s32 	%r44, %r41, %r43;
	and.b32  	%r45, %r44, -4;
	sub.s32 	%r46, %r41, %r45;
	add.s32 	%r49, %r48, %r46;
	cvt.u16.u32 	%rs15, %r49;
	st.local.u16 	[%rd453+-72], %rs15;
	cvta.to.global.u64 	%rd11, %rd449;
	shl.b32 	%r50, %r49, 1;
	cvt.u64.u32 	%rd47, %r50;
	and.b64  	%rd48, %rd47, 131070;
	add.s64 	%rd49, %rd11, %rd48;
	ld.global.u16 	%r51, [%rd49];
	mul.wide.u32 	%rd50, %r51, 2;
	add.s64 	%rd51, %rd6, %rd50;
	ld.local.u16 	%rs16, [%rd51];
	add.s16 	%rs17, %rs16, 1;
	st.local.u16 	[%rd51], %rs17;
	ld.global.f32 	%f64, [%rd46+-20480];
	mul.wide.u32 	%rd52, %r51, 4;
	add.s64 	%rd53, %rd5, %rd52;
	ld.local.f32 	%f65, [%rd53];
	add.f32 	%f66, %f64, %f65;
	st.local.f32 	[%rd53], %f66;
	add.s32 	%r52, %r47, 4;
	and.b32  	%r53, %r52, 12;
	add.s32 	%r54, %r53, %r46;
	cvt.u16.u32 	%rs18, %r54;
	st.local.u16 	[%rd453+-54], %rs18;
	shl.b32 	%r55, %r54, 1;
	cvt.u64.u32 	%rd54, %r55;
	and.b64  	%rd55, %rd54, 131070;
	add.s64 	%rd56, %rd11, %rd55;
	ld.global.u16 	%r56, [%rd56];
	mul.wide.u32 	%rd57, %r56, 2;
	add.s64 	%rd58, %rd6, %rd57;
	ld.local.u16 	%rs19, [%rd58];
	add.s16 	%rs20, %rs19, 1;
	st.local.u16 	[%rd58], %rs20;
	add.s32 	%r4, %r3, -3840;
	add.s32 	%r57, %r4, %r41;
	mul.wide.s32 	%rd59, %r57, 4;
	add.s64 	%rd60, %rd3, %rd59;
	ld.global.f32 	%f67, [%rd60];
	mul.wide.u32 	%rd61, %r56, 4;
	add.s64 	%rd62, %rd5, %rd61;
	ld.local.f32 	%f68, [%rd62];
	add.f32 	%f69, %f67, %f68;
	st.local.f32 	[%rd62], %f69;
	xor.b32  	%r58, %r48, 8;
	add.s32 	%r59, %r58, %r46;
	cvt.u16.u32 	%rs21, %r59;
	st.local.u16 	[%rd453+-36], %rs21;
	shl.b32 	%r60, %r59, 1;
	cvt.u64.u32 	%rd63, %r60;
	and.b64  	%rd64, %rd63, 131070;
	add.s64 	%rd65, %rd11, %rd64;
	ld.global.u16 	%r61, [%rd65];
	mul.wide.u32 	%rd66, %r61, 2;
	add.s64 	%rd67, %rd6, %rd66;
	ld.local.u16 	%rs22, [%rd67];
	add.s16 	%rs23, %rs22, 1;
	st.local.u16 	[%rd67], %rs23;
	ld.global.f32 	%f70, [%rd60+5120];
	mul.wide.u32 	%rd68, %r61, 4;
	add.s64 	%rd69, %rd5, %rd68;
	ld.local.f32 	%f71, [%rd69];
	add.f32 	%f72, %f70, %f71;
	st.local.f32 	[%rd69], %f72;
	add.s32 	%r62, %r47, -4;
	and.b32  	%r63, %r62, 12;
	add.s32 	%r64, %r63, %r46;
	cvt.u16.u32 	%rs24, %r64;
	st.local.u16 	[%rd453+-18], %rs24;
	shl.b32 	%r65, %r64, 1;
	cvt.u64.u32 	%rd70, %r65;
	and.b64  	%rd71, %rd70, 131070;
	add.s64 	%rd72, %rd11, %rd71;
	ld.global.u16 	%r66, [%rd72];
	mul.wide.u32 	%rd73, %r66, 2;
	add.s64 	%rd74, %rd6, %rd73;
	ld.local.u16 	%rs25, [%rd74];
	add.s16 	%rs26, %rs25, 1;
	st.local.u16 	[%rd74], %rs26;
	ld.global.f32 	%f73, [%rd60+10240];
	mul.wide.u32 	%rd75, %r66, 4;
	add.s64 	%rd76, %rd5, %rd75;
	ld.local.f32 	%f74, [%rd76];
	add.f32 	%f75, %f73, %f74;
	st.local.f32 	[%rd76], %f75;
	st.local.u16 	[%rd453], %rs15;
	ld.local.u16 	%rs27, [%rd51];
	add.s16 	%rs28, %rs27, 1;
	st.local.u16 	[%rd51], %rs28;
	ld.global.f32 	%f76, [%rd60+15360];
	ld.local.f32 	%f77, [%rd53];
	add.f32 	%f78, %f76, %f77;
	st.local.f32 	[%rd53], %f78;
	st.local.u16 	[%rd453+18], %rs18;
	ld.local.u16 	%rs29, [%rd58];
	add.s16 	%rs30, %rs29, 1;
	st.local.u16 	[%rd58], %rs30;
	ld.global.f32 	%f79, [%rd60+20480];
	ld.local.f32 	%f80, [%rd62];
	add.f32 	%f81, %f79, %f80;
	st.local.f32 	[%rd62], %f81;
	st.local.u16 	[%rd453+36], %rs21;
	ld.local.u16 	%rs31, [%rd67];
	add.s16 	%rs32, %rs31, 1;
	st.local.u16 	[%rd67], %rs32;
	ld.global.f32 	%f82, [%rd60+25600];
	ld.local.f32 	%f83, [%rd69];
	add.f32 	%f84, %f82, %f83;
	st.local.f32 	[%rd69], %f84;
	st.local.u16 	[%rd453+54], %rs24;
	ld.local.u16 	%rs33, [%rd74];
	add.s16 	%rs34, %rs33, 1;
	st.local.u16 	[%rd74], %rs34;
	ld.global.f32 	%f85, [%rd60+30720];
	ld.local.f32 	%f86, [%rd76];
	add.f32 	%f87, %f85, %f86;
	st.local.f32 	[%rd76], %f87;
	st.local.u16 	[%rd453+72], %rs15;
	ld.local.u16 	%rs35, [%rd51];
	add.s16 	%rs36, %rs35, 1;
	st.local.u16 	[%rd51], %rs36;
	ld.global.f32 	%f88, [%rd60+35840];
	ld.local.f32 	%f89, [%rd53];
	add.f32 	%f90, %f88, %f89;
	st.local.f32 	[%rd53], %f90;
	add.s16 	%rs44, %rs44, 1;
	add.s16 	%rs43, %rs43, -1;
	add.s64 	%rd453, %rd453, 2;
	setp.ne.s16 	%p4, %rs43, 0;
	@%p4 bra 	$L__BB0_2;
	add.s32 	%r5, %r3, %r1;
	ld.local.f32 	%f91, [%rd5];
	ld.local.u16 	%rs37, [%rd6];
	cvt.rn.f32.u16 	%f92, %rs37;
	div.rn.f32 	%f1, %f91, %f92;
	st.local.f32 	[%rd5], %f1;
	add.f32 	%f93, %f1, 0f00000000;
	ld.local.f32 	%f94, [%rd5+4];
	ld.local.u16 	%rs38, [%rd6+2];
	cvt.rn.f32.u16 	%f95, %rs38;
	div.rn.f32 	%f2, %f94, %f95;
	st.local.f32 	[%rd5+4], %f2;
	add.f32 	%f96, %f93, %f2;
	ld.local.f32 	%f97, [%rd5+8];
	ld.local.u16 	%rs39, [%rd6+4];
	cvt.rn.f32.u16 	%f98, %rs39;
	div.rn.f32 	%f3, %f97, %f98;
	st.local.f32 	[%rd5+8], %f3;
	add.f32 	%f99, %f96, %f3;
	ld.local.f32 	%f100, [%rd5+12];
	ld.local.u16 	%rs40, [%rd6+6];
	cvt.rn.f32.u16 	%f101, %rs40;
	div.rn.f32 	%f4, %f100, %f101;
	st.local.f32 	[%rd5+12], %f4;
	add.f32 	%f102, %f99, %f4;
	ld.local.f32 	%f103, [%rd5+16];
	ld.local.u16 	%rs41, [%rd6+8];
	cvt.rn.f32.u16 	%f104, %rs41;
	div.rn.f32 	%f5, %f103, %f104;
	st.local.f32 	[%rd5+16], %f5;
	add.f32 	%f105, %f102, %f5;
	div.rn.f32 	%f6, %f105, 0f40A00000;
	ld.global.f32 	%f106, [%rd4];
	setp.lt.f32 	%p5, %f6, %f106;
	mov.b32 	%r285, 0;
	@%p5 bra 	$L__BB0_23;
	ld.global.f32 	%f107, [%rd4+4];
	setp.lt.f32 	%p6, %f6, %f107;
	mov.b32 	%r285, 1;
	@%p6 bra 	$L__BB0_23;
	ld.global.f32 	%f108, [%rd4+8];
	setp.lt.f32 	%p7, %f6, %f108;
	mov.b32 	%r285, 2;
	@%p7 bra 	$L__BB0_23;
	ld.global.f32 	%f109, [%rd4+12];
	setp.lt.f32 	%p8, %f6, %f109;
	mov.b32 	%r285, 3;
	@%p8 bra 	$L__BB0_23;
	ld.global.f32 	%f110, [%rd4+16];
	setp.lt.f32 	%p9, %f6, %f110;
	mov.b32 	%r285, 4;
	@%p9 bra 	$L__BB0_23;
	ld.global.f32 	%f111, [%rd4+20];
	setp.lt.f32 	%p10, %f6, %f111;
	mov.b32 	%r285, 5;
	@%p10 bra 	$L__BB0_23;
	ld.global.f32 	%f112, [%rd4+24];
	setp.lt.f32 	%p11, %f6, %f112;
	mov.b32 	%r285, 6;
	@%p11 bra 	$L__BB0_23;
	ld.global.f32 	%f113, [%rd4+28];
	setp.lt.f32 	%p12, %f6, %f113;
	mov.b32 	%r285, 7;
	@%p12 bra 	$L__BB0_23;
	ld.global.f32 	%f114, [%rd4+32];
	setp.lt.f32 	%p13, %f6, %f114;
	mov.b32 	%r285, 8;
	@%p13 bra 	$L__BB0_23;
	ld.global.f32 	%f115, [%rd4+36];
	setp.lt.f32 	%p14, %f6, %f115;
	mov.b32 	%r285, 9;
	@%p14 bra 	$L__BB0_23;
	ld.global.f32 	%f116, [%rd4+40];
	setp.lt.f32 	%p15, %f6, %f116;
	mov.b32 	%r285, 10;
	@%p15 bra 	$L__BB0_23;
	ld.global.f32 	%f117, [%rd4+44];
	setp.lt.f32 	%p16, %f6, %f117;
	mov.b32 	%r285, 11;
	@%p16 bra 	$L__BB0_23;
	ld.global.f32 	%f118, [%rd4+48];
	setp.lt.f32 	%p17, %f6, %f118;
	mov.b32 	%r285, 12;
	@%p17 bra 	$L__BB0_23;
	ld.global.f32 	%f119, [%rd4+52];
	setp.lt.f32 	%p18, %f6, %f119;
	mov.b32 	%r285, 13;
	@%p18 bra 	$L__BB0_23;
	ld.global.f32 	%f120, [%rd4+56];
	setp.lt.f32 	%p19, %f6, %f120;
	mov.b32 	%r285, 14;
	@%p19 bra 	$L__BB0_23;
	ld.global.f32 	%f121, [%rd4+60];
	setp.lt.f32 	%p20, %f6, %f121;
	mov.b32 	%r285, 15;
	@%p20 bra 	$L__BB0_23;
	ld.global.f32 	%f122, [%rd4+64];
	setp.lt.f32 	%p21, %f6, %f122;
	mov.b32 	%r285, 16;
	@%p21 bra 	$L__BB0_23;
	ld.global.f32 	%f123, [%rd4+68];
	setp.lt.f32 	%p22, %f6, %f123;
	mov.b32 	%r285, 17;
	@%p22 bra 	$L__BB0_23;
	ld.global.f32 	%f124, [%rd4+72];
	setp.lt.f32 	%p23, %f6, %f124;
	mov.b32 	%r285, 18;
	@%p23 bra 	$L__BB0_23;
	mov.b32 	%r285, 19;
$L__BB0_23:
	ld.param.u64 	%rd450, [_Z8L3RenderPfPKfPKtS1_S1_S1_S1_S1__param_4];
	shl.b32 	%r87, %r36, 7;
	and.b32  	%r88, %r87, 384;
	shl.b32 	%r89, %r1, 5;
	and.b32  	%r90, %r89, 96;
	or.b32  	%r91, %r88, %r90;
	cvta.to.global.u64 	%rd77, %rd450;
	mul.wide.u32 	%rd78, %r91, 4;
	add.s64 	%rd13, %rd77, %rd78;
	ld.global.f32 	%f125, [%rd13];
	cvt.rzi.u32.f32 	%r92, %f125;
	cvt.u16.u32 	%rs46, %r92;
	setp.ne.s16 	%p24, %rs46, 0;
	@%p24 bra 	$L__BB0_40;
	cvt.f64.f32 	%fd3, %f1;
	add.f64 	%fd4, %fd3, 0dBFEF2617C1BDA512;
	cvt.rn.f32.f64 	%f127, %fd4;
	setp.gt.f32 	%p25, %f127, 0f00000000;
	neg.f32 	%f128, %f127;
	selp.f32 	%f129, %f127, %f128, %p25;
	add.f32 	%f7, %f129, 0f00000000;
	cvt.f64.f32 	%fd5, %f2;
	add.f64 	%fd6, %fd5, 0dBFEF2617C1BDA512;
	cvt.rn.f32.f64 	%f130, %fd6;
	setp.gt.f32 	%p26, %f130, 0f00000000;
	neg.f32 	%f131, %f130;
	selp.f32 	%f8, %f130, %f131, %p26;
	add.f32 	%f9, %f7, %f8;
	cvt.f64.f32 	%fd7, %f3;
	add.f64 	%fd8, %fd7, 0dBFEF2617C1BDA512;
	cvt.rn.f32.f64 	%f132, %fd8;
	setp.gt.f32 	%p27, %f132, 0f00000000;
	neg.f32 	%f133, %f132;
	selp.f32 	%f10, %f132, %f133, %p27;
	cvt.f64.f32 	%fd9, %f4;
	add.f64 	%fd10, %fd9, 0dBFEF2617C1BDA512;
	cvt.rn.f32.f64 	%f134, %fd10;
	setp.gt.f32 	%p28, %f134, 0f00000000;
	neg.f32 	%f135, %f134;
	selp.f32 	%f11, %f134, %f135, %p28;
	cvt.f64.f32 	%fd11, %f5;
	add.f64 	%fd12, %fd11, 0dBFEF2617C1BDA512;
	cvt.rn.f32.f64 	%f136, %fd12;
	setp.gt.f32 	%p29, %f136, 0f00000000;
	neg.f32 	%f137, %f136;
	selp.f32 	%f12, %f136, %f137, %p29;
	mov.f32 	%f824, 0f461C4000;
	mov.b32 	%r286, 0;
$L__BB0_25:
	mul.wide.u32 	%rd79, %r286, 4;
	add.s64 	%rd14, %rd13, %rd79;
	ld.global.f32 	%f14, [%rd14];
	setp.eq.f32 	%p30, %f14, 0f00000000;
	@%p30 bra 	$L__BB0_36;
	and.b32  	%r94, %r286, 2;
	setp.eq.s32 	%p31, %r94, 0;
	mov.f32 	%f821, 0f00000000;
	@%p31 bra 	$L__BB0_28;
	add.f32 	%f821, %f8, 0f00000000;
$L__BB0_28:
	and.b32  	%r95, %r286, 4;
	setp.eq.s32 	%p32, %r95, 0;
	@%p32 bra 	$L__BB0_30;
	add.f32 	%f821, %f821, %f10;
$L__BB0_30:
	and.b32  	%r96, %r286, 8;
	setp.eq.s32 	%p33, %r96, 0;
	@%p33 bra 	$L__BB0_32;
	add.f32 	%f821, %f821, %f11;
$L__BB0_32:
	and.b32  	%r97, %r286, 16;
	setp.eq.s32 	%p34, %r97, 0;
	@%p34 bra 	$L__BB0_34;
	add.f32 	%f821, %f821, %f12;
$L__BB0_34:
	setp.geu.f32 	%p35, %f821, %f824;
	@%p35 bra 	$L__BB0_36;
	cvt.rzi.u32.f32 	%r98, %f14;
	cvt.u16.u32 	%rs46, %r98;
	mov.f32 	%f824, %f821;
$L__BB0_36:
	ld.global.f32 	%f24, [%rd14+4];
	setp.eq.f32 	%p36, %f24, 0f00000000;
	@%p36 bra 	$L__BB0_39;
	add.s32 	%r99, %r286, 1;
	and.b32  	%r100, %r99, 2;
	setp.eq.s32 	%p37, %r100, 0;
	selp.f32 	%f139, %f7, %f9, %p37;
	and.b32  	%r101, %r99, 4;
	setp.eq.s32 	%p38, %r101, 0;
	add.f32 	%f140, %f139, %f10;
	selp.f32 	%f141, %f139, %f140, %p38;
	and.b32  	%r102, %r99, 8;
	setp.eq.s32 	%p39, %r102, 0;
	add.f32 	%f142, %f141, %f11;
	selp.f32 	%f143, %f141, %f142, %p39;
	and.b32  	%r103, %r99, 16;
	setp.eq.s32 	%p40, %r103, 0;
	add.f32 	%f144, %f143, %f12;
	selp.f32 	%f25, %f143, %f144, %p40;
	setp.geu.f32 	%p41, %f25, %f824;
	@%p41 bra 	$L__BB0_39;
	cvt.rzi.u32.f32 	%r104, %f24;
	cvt.u16.u32 	%rs46, %r104;
	mov.f32 	%f824, %f25;
$L__BB0_39:
	add.s32 	%r286, %r286, 2;
	setp.ne.s32 	%p42, %r286, 32;
	@%p42 bra 	$L__BB0_25;
$L__BB0_40:
	ld.param.u64 	%rd452, [_Z8L3RenderPfPKfPKtS1_S1_S1_S1_S1__param_7];
	ld.param.u64 	%rd451, [_Z8L3RenderPfPKfPKtS1_S1_S1_S1_S1__param_5];
	cvta.to.global.u64 	%rd15, %rd451;
	add.s16 	%rs42, %rs46, -1;
	add.s32 	%r105, %r3, -5120;
	cvt.s64.s32 	%rd80, %r105;
	cvt.u64.u32 	%rd81, %r1;
	add.s64 	%rd82, %rd81, %rd80;
	shl.b64 	%rd83, %rd82, 2;
	add.s64 	%rd84, %rd3, %rd83;
	ld.global.f32 	%f145, [%rd84+-16];
	ld.local.u16 	%r106, [%rd7];
	mul.wide.u32 	%rd85, %r106, 2;
	add.s64 	%rd86, %rd11, %rd85;
	ld.global.u16 	%r107, [%rd86];
	mul.wide.u32 	%rd87, %r107, 4;
	add.s64 	%rd88, %rd5, %rd87;
	ld.local.f32 	%f146, [%rd88];
	sub.f32 	%f147, %f145, %f146;
	setp.gt.f32 	%p43, %f147, 0f00000000;
	neg.f32 	%f148, %f147;
	selp.f32 	%f149, %f147, %f148, %p43;
	add.f32 	%f150, %f149, 0f00000000;
	cvt.s64.s32 	%rd89, %r4;
	add.s64 	%rd90, %rd81, %rd89;
	shl.b64 	%rd91, %rd90, 2;
	add.s64 	%rd92, %rd3, %rd91;
	ld.global.f32 	%f151, [%rd92+-16];
	ld.local.u16 	%r108, [%rd7+18];
	mul.wide.u32 	%rd93, %r108, 2;
	add.s64 	%rd94, %rd11, %rd93;
	ld.global.u16 	%r109, [%rd94];
	mul.wide.u32 	%rd95, %r109, 4;
	add.s64 	%rd96, %rd5, %rd95;
	ld.local.f32 	%f152, [%rd96];
	sub.f32 	%f153, %f151, %f152;
	setp.gt.f32 	%p44, %f153, 0f00000000;
	neg.f32 	%f154, %f153;
	selp.f32 	%f155, %f153, %f154, %p44;
	add.f32 	%f156, %f150, %f155;
	add.s32 	%r110, %r3, -2560;
	cvt.s64.s32 	%rd97, %r110;
	add.s64 	%rd98, %rd81, %rd97;
	shl.b64 	%rd99, %rd98, 2;
	add.s64 	%rd100, %rd3, %rd99;
	ld.global.f32 	%f157, [%rd100+-16];
	ld.local.u16 	%r111, [%rd7+36];
	mul.wide.u32 	%rd101, %r111, 2;
	add.s64 	%rd102, %rd11, %rd101;
	ld.global.u16 	%r112, [%rd102];
	mul.wide.u32 	%rd103, %r112, 4;
	add.s64 	%rd104, %rd5, %rd103;
	ld.local.f32 	%f158, [%rd104];
	sub.f32 	%f159, %f157, %f158;
	setp.gt.f32 	%p45, %f159, 0f00000000;
	neg.f32 	%f160, %f159;
	selp.f32 	%f161, %f159, %f160, %p45;
	add.f32 	%f162, %f156, %f161;
	add.s32 	%r113, %r3, -1280;
	cvt.s64.s32 	%rd105, %r113;
	add.s64 	%rd106, %rd81, %rd105;
	shl.b64 	%rd107, %rd106, 2;
	add.s64 	%rd108, %rd3, %rd107;
	ld.global.f32 	%f163, [%rd108+-16];
	ld.local.u16 	%r114, [%rd7+54];
	mul.wide.u32 	%rd109, %r114, 2;
	add.s64 	%rd110, %rd11, %rd109;
	ld.global.u16 	%r115, [%rd110];
	mul.wide.u32 	%rd111, %r115, 4;
	add.s64 	%rd112, %rd5, %rd111;
	ld.local.f32 	%f164, [%rd112];
	sub.f32 	%f165, %f163, %f164;
	setp.gt.f32 	%p46, %f165, 0f00000000;
	neg.f32 	%f166, %f165;
	selp.f32 	%f167, %f165, %f166, %p46;
	add.f32 	%f168, %f162, %f167;
	mul.wide.u32 	%rd113, %r5, 4;
	add.s64 	%rd114, %rd3, %rd113;
	ld.global.f32 	%f169, [%rd114+-16];
	ld.local.u16 	%r116, [%rd7+72];
	mul.wide.u32 	%rd115, %r116, 2;
	add.s64 	%rd116, %rd11, %rd115;
	ld.global.u16 	%r117, [%rd116];
	mul.wide.u32 	%rd117, %r117, 4;
	add.s64 	%rd118, %rd5, %rd117;
	ld.local.f32 	%f170, [%rd118];
	sub.f32 	%f171, %f169, %f170;
	setp.gt.f32 	%p47, %f171, 0f00000000;
	neg.f32 	%f172, %f171;
	selp.f32 	%f173, %f171, %f172, %p47;
	add.f32 	%f174, %f168, %f173;
	ld.global.f32 	%f175, [%rd114+5104];
	ld.local.u16 	%r118, [%rd7+90];
	mul.wide.u32 	%rd119, %r118, 2;
	add.s64 	%rd120, %rd11, %rd119;
	ld.global.u16 	%r119, [%rd120];
	mul.wide.u32 	%rd121, %r119, 4;
	add.s64 	%rd122, %rd5, %rd121;
	ld.local.f32 	%f176, [%rd122];
	sub.f32 	%f177, %f175, %f176;
	setp.gt.f32 	%p48, %f177, 0f00000000;
	neg.f32 	%f178, %f177;
	selp.f32 	%f179, %f177, %f178, %p48;
	add.f32 	%f180, %f174, %f179;
	ld.global.f32 	%f181, [%rd114+10224];
	ld.local.u16 	%r120, [%rd7+108];
	mul.wide.u32 	%rd123, %r120, 2;
	add.s64 	%rd124, %rd11, %rd123;
	ld.global.u16 	%r121, [%rd124];
	mul.wide.u32 	%rd125, %r121, 4;
	add.s64 	%rd126, %rd5, %rd125;
	ld.local.f32 	%f182, [%rd126];
	sub.f32 	%f183, %f181, %f182;
	setp.gt.f32 	%p49, %f183, 0f00000000;
	neg.f32 	%f184, %f183;
	selp.f32 	%f185, %f183, %f184, %p49;
	add.f32 	%f186, %f180, %f185;
	ld.global.f32 	%f187, [%rd114+15344];
	ld.local.u16 	%r122, [%rd7+126];
	mul.wide.u32 	%rd127, %r122, 2;
	add.s64 	%rd128, %rd11, %rd127;
	ld.global.u16 	%r123, [%rd128];
	mul.wide.u32 	%rd129, %r123, 4;
	add.s64 	%rd130, %rd5, %rd129;
	ld.local.f32 	%f188, [%rd130];
	sub.f32 	%f189, %f187, %f188;
	setp.gt.f32 	%p50, %f189, 0f00000000;
	neg.f32 	%f190, %f189;
	selp.f32 	%f191, %f189, %f190, %p50;
	add.f32 	%f192, %f186, %f191;
	ld.global.f32 	%f193, [%rd114+20464];
	ld.local.u16 	%r124, [%rd7+144];
	mul.wide.u32 	%rd131, %r124, 2;
	add.s64 	%rd132, %rd11, %rd131;
	ld.global.u16 	%r125, [%rd132];
	mul.wide.u32 	%rd133, %r125, 4;
	add.s64 	%rd134, %rd5, %rd133;
	ld.local.f32 	%f194, [%rd134];
	sub.f32 	%f195, %f193, %f194;
	setp.gt.f32 	%p51, %f195, 0f00000000;
	neg.f32 	%f196, %f195;
	selp.f32 	%f197, %f195, %f196, %p51;
	add.f32 	%f198, %f192, %f197;
	ld.global.f32 	%f199, [%rd84+-12];
	ld.local.u16 	%r126, [%rd7+2];
	mul.wide.u32 	%rd135, %r126, 2;
	add.s64 	%rd136, %rd11, %rd135;
	ld.global.u16 	%r127, [%rd136];
	mul.wide.u32 	%rd137, %r127, 4;
	add.s64 	%rd138, %rd5, %rd137;
	ld.local.f32 	%f200, [%rd138];
	sub.f32 	%f201, %f199, %f200;
	setp.gt.f32 	%p52, %f201, 0f00000000;
	neg.f32 	%f202, %f201;
	selp.f32 	%f203, %f201, %f202, %p52;
	add.f32 	%f204, %f198, %f203;
	ld.global.f32 	%f205, [%rd92+-12];
	ld.local.u16 	%r128, [%rd7+20];
	mul.wide.u32 	%rd139, %r128, 2;
	add.s64 	%rd140, %rd11, %rd139;
	ld.global.u16 	%r129, [%rd140];
	mul.wide.u32 	%rd141, %r129, 4;
	add.s64 	%rd142, %rd5, %rd141;
	ld.local.f32 	%f206, [%rd142];
	sub.f32 	%f207, %f205, %f206;
	setp.gt.f32 	%p53, %f207, 0f00000000;
	neg.f32 	%f208, %f207;
	selp.f32 	%f209, %f207, %f208, %p53;
	add.f32 	%f210, %f204, %f209;
	ld.global.f32 	%f211, [%rd100+-12];
	ld.local.u16 	%r130, [%rd7+38];
	mul.wide.u32 	%rd143, %r130, 2;
	add.s64 	%rd144, %rd11, %rd143;
	ld.global.u16 	%r131, [%rd144];
	mul.wide.u32 	%rd145, %r131, 4;
	add.s64 	%rd146, %rd5, %rd145;
	ld.local.f32 	%f212, [%rd146];
	sub.f32 	%f213, %f211, %f212;
	setp.gt.f32 	%p54, %f213, 0f00000000;
	neg.f32 	%f214, %f213;
	selp.f32 	%f215, %f213, %f214, %p54;
	add.f32 	%f216, %f210, %f215;
	ld.global.f32 	%f217, [%rd108+-12];
	ld.local.u16 	%r132, [%rd7+56];
	mul.wide.u32 	%rd147, %r132, 2;
	add.s64 	%rd148, %rd11, %rd147;
	ld.global.u16 	%r133, [%rd148];
	mul.wide.u32 	%rd149, %r133, 4;
	add.s64 	%rd150, %rd5, %rd149;
	ld.local.f32 	%f218, [%rd150];
	sub.f32 	%f219, %f217, %f218;
	setp.gt.f32 	%p55, %f219, 0f00000000;
	neg.f32 	%f220, %f219;
	selp.f32 	%f221, %f219, %f220, %p55;
	add.f32 	%f222, %f216, %f221;
	ld.global.f32 	%f223, [%rd114+-12];
	ld.local.u16 	%r134, [%rd7+74];
	mul.wide.u32 	%rd151, %r134, 2;
	add.s64 	%rd152, %rd11, %rd151;
	ld.global.u16 	%r135, [%rd152];
	mul.wide.u32 	%rd153, %r135, 4;
	add.s64 	%rd154, %rd5, %rd153;
	ld.local.f32 	%f224, [%rd154];
	sub.f32 	%f225, %f223, %f224;
	setp.gt.f32 	%p56, %f225, 0f00000000;
	neg.f32 	%f226, %f225;
	selp.f32 	%f227, %f225, %f226, %p56;
	add.f32 	%f228, %f222, %f227;
	ld.global.f32 	%f229, [%rd114+5108];
	ld.local.u16 	%r136, [%rd7+92];
	mul.wide.u32 	%rd155, %r136, 2;
	add.s64 	%rd156, %rd11, %rd155;
	ld.global.u16 	%r137, [%rd156];
	mul.wide.u32 	%rd157, %r137, 4;
	add.s64 	%rd158, %rd5, %rd157;
	ld.local.f32 	%f230, [%rd158];
	sub.f32 	%f231, %f229, %f230;
	setp.gt.f32 	%p57, %f231, 0f00000000;
	neg.f32 	%f232, %f231;
	selp.f32 	%f233, %f231, %f232, %p57;
	add.f32 	%f234, %f228, %f233;
	ld.global.f32 	%f235, [%rd114+10228];
	ld.local.u16 	%r138, [%rd7+110];
	mul.wide.u32 	%rd159, %r138, 2;
	add.s64 	%rd160, %rd11, %rd159;
	ld.global.u16 	%r139, [%rd160];
	mul.wide.u32 	%rd161, %r139, 4;
	add.s64 	%rd162, %rd5, %rd161;
	ld.local.f32 	%f236, [%rd162];
	sub.f32 	%f237, %f235, %f236;
	setp.gt.f32 	%p58, %f237, 0f00000000;
	neg.f32 	%f238, %f237;
	selp.f32 	%f239, %f237, %f238, %p58;
	add.f32 	%f240, %f234, %f239;
	ld.global.f32 	%f241, [%rd114+15348];
	ld.local.u16 	%r140, [%rd7+128];
	mul.wide.u32 	%rd163, %r140, 2;
	add.s64 	%rd164, %rd11, %rd163;
	ld.global.u16 	%r141, [%rd164];
	mul.wide.u32 	%rd165, %r141, 4;
	add.s64 	%rd166, %rd5, %rd165;
	ld.local.f32 	%f242, [%rd166];
	sub.f32 	%f243, %f241, %f242;
	setp.gt.f32 	%p59, %f243, 0f00000000;
	neg.f32 	%f244, %f243;
	selp.f32 	%f245, %f243, %f244, %p59;
	add.f32 	%f246, %f240, %f245;
	ld.global.f32 	%f247, [%rd114+20468];
	ld.local.u16 	%r142, [%rd7+146];
	mul.wide.u32 	%rd167, %r142, 2;
	add.s64 	%rd168, %rd11, %rd167;
	ld.global.u16 	%r143, [%rd168];
	mul.wide.u32 	%rd169, %r143, 4;
	add.s64 	%rd170, %rd5, %rd169;
	ld.local.f32 	%f248, [%rd170];
	sub.f32 	%f249, %f247, %f248;
	setp.gt.f32 	%p60, %f249, 0f00000000;
	neg.f32 	%f250, %f249;
	selp.f32 	%f251, %f249, %f250, %p60;
	add.f32 	%f252, %f246, %f251;
	ld.global.f32 	%f253, [%rd84+-8];
	ld.local.u16 	%r144, [%rd7+4];
	mul.wide.u32 	%rd171, %r144, 2;
	add.s64 	%rd172, %rd11, %rd171;
	ld.global.u16 	%r145, [%rd172];
	mul.wide.u32 	%rd173, %r145, 4;
	add.s64 	%rd174, %rd5, %rd173;
	ld.local.f32 	%f254, [%rd174];
	sub.f32 	%f255, %f253, %f254;
	setp.gt.f32 	%p61, %f255, 0f00000000;
	neg.f32 	%f256, %f255;
	selp.f32 	%f257, %f255, %f256, %p61;
	add.f32 	%f258, %f252, %f257;
	ld.global.f32 	%f259, [%rd92+-8];
	ld.local.u16 	%r146, [%rd7+22];
	mul.wide.u32 	%rd175, %r146, 2;
	add.s64 	%rd176, %rd11, %rd175;
	ld.global.u16 	%r147, [%rd176];
	mul.wide.u32 	%rd177, %r147, 4;
	add.s64 	%rd178, %rd5, %rd177;
	ld.local.f32 	%f260, [%rd178];
	sub.f32 	%f261, %f259, %f260;
	setp.gt.f32 	%p62, %f261, 0f00000000;
	neg.f32 	%f262, %f261;
	selp.f32 	%f263, %f261, %f262, %p62;
	add.f32 	%f264, %f258, %f263;
	ld.global.f32 	%f265, [%rd100+-8];
	ld.local.u16 	%r148, [%rd7+40];
	mul.wide.u32 	%rd179, %r148, 2;
	add.s64 	%rd180, %rd11, %rd179;
	ld.global.u16 	%r149, [%rd180];
	mul.wide.u32 	%rd181, %r149, 4;
	add.s64 	%rd182, %rd5, %rd181;
	ld.local.f32 	%f266, [%rd182];
	sub.f32 	%f267, %f265, %f266;
	setp.gt.f32 	%p63, %f267, 0f00000000;
	neg.f32 	%f268, %f267;
	selp.f32 	%f269, %f267, %f268, %p63;
	add.f32 	%f270, %f264, %f269;
	ld.global.f32 	%f271, [%rd108+-8];
	ld.local.u16 	%r150, [%rd7+58];
	mul.wide.u32 	%rd183, %r150, 2;
	add.s64 	%rd184, %rd11, %rd183;
	ld.global.u16 	%r151, [%rd184];
	mul.wide.u32 	%rd185, %r151, 4;
	add.s64 	%rd186, %rd5, %rd185;
	ld.local.f32 	%f272, [%rd186];
	sub.f32 	%f273, %f271, %f272;
	setp.gt.f32 	%p64, %f273, 0f00000000;
	neg.f32 	%f274, %f273;
	selp.f32 	%f275, %f273, %f274, %p64;
	add.f32 	%f276, %f270, %f275;
	ld.global.f32 	%f277, [%rd114+-8];
	ld.local.u16 	%r152, [%rd7+76];
	mul.wide.u32 	%rd187, %r152, 2;
	add.s64 	%rd188, %rd11, %rd187;
	ld.global.u16 	%r153, [%rd188];
	mul.wide.u32 	%rd189, %r153, 4;
	add.s64 	%rd190, %rd5, %rd189;
	ld.local.f32 	%f278, [%rd190];
	sub.f32 	%f279, %f277, %f278;
	setp.gt.f32 	%p65, %f279, 0f00000000;
	neg.f32 	%f280, %f279;
	selp.f32 	%f281, %f279, %f280, %p65;
	add.f32 	%f282, %f276, %f281;
	ld.global.f32 	%f283, [%rd114+5112];
	ld.local.u16 	%r154, [%rd7+94];
	mul.wide.u32 	%rd191, %r154, 2;
	add.s64 	%rd192, %rd11, %rd191;
	ld.global.u16 	%r155, [%rd192];
	mul.wide.u32 	%rd193, %r155, 4;
	add.s64 	%rd194, %rd5, %rd193;
	ld.local.f32 	%f284, [%rd194];
	sub.f32 	%f285, %f283, %f284;
	setp.gt.f32 	%p66, %f285, 0f00000000;
	neg.f32 	%f286, %f285;
	selp.f32 	%f287, %f285, %f286, %p66;
	add.f32 	%f288, %f282, %f287;
	ld.global.f32 	%f289, [%rd114+10232];
	ld.local.u16 	%r156, [%rd7+112];
	mul.wide.u32 	%rd195, %r156, 2;
	add.s64 	%rd196, %rd11, %rd195;
	ld.global.u16 	%r157, [%rd196];
	mul.wide.u32 	%rd197, %r157, 4;
	add.s64 	%rd198, %rd5, %rd197;
	ld.local.f32 	%f290, [%rd198];
	sub.f32 	%f291, %f289, %f290;
	setp.gt.f32 	%p67, %f291, 0f00000000;
	neg.f32 	%f292, %f291;
	selp.f32 	%f293, %f291, %f292, %p67;
	add.f32 	%f294, %f288, %f293;
	ld.global.f32 	%f295, [%rd114+15352];
	ld.local.u16 	%r158, [%rd7+130];
	mul.wide.u32 	%rd199, %r158, 2;
	add.s64 	%rd200, %rd11, %rd199;
	ld.global.u16 	%r159, [%rd200];
	mul.wide.u32 	%rd201, %r159, 4;
	add.s64 	%rd202, %rd5, %rd201;
	ld.local.f32 	%f296, [%rd202];
	sub.f32 	%f297, %f295, %f296;
	setp.gt.f32 	%p68, %f297, 0f00000000;
	neg.f32 	%f298, %f297;
	selp.f32 	%f299, %f297, %f298, %p68;
	add.f32 	%f300, %f294, %f299;
	ld.global.f32 	%f301, [%rd114+20472];
	ld.local.u16 	%r160, [%rd7+148];
	mul.wide.u32 	%rd203, %r160, 2;
	add.s64 	%rd204, %rd11, %rd203;
	ld.global.u16 	%r161, [%rd204];
	mul.wide.u32 	%rd205, %r161, 4;
	add.s64 	%rd206, %rd5, %rd205;
	ld.local.f32 	%f302, [%rd206];
	sub.f32 	%f303, %f301, %f302;
	setp.gt.f32 	%p69, %f303, 0f00000000;
	neg.f32 	%f304, %f303;
	selp.f32 	%f305, %f303, %f304, %p69;
	add.f32 	%f306, %f300, %f305;
	ld.global.f32 	%f307, [%rd84+-4];
	ld.local.u16 	%r162, [%rd7+6];
	mul.wide.u32 	%rd207, %r162, 2;
	add.s64 	%rd208, %rd11, %rd207;
	ld.global.u16 	%r163, [%rd208];
	mul.wide.u32 	%rd209, %r163, 4;
	add.s64 	%rd210, %rd5, %rd209;
	ld.local.f32 	%f308, [%rd210];
	sub.f32 	%f309, %f307, %f308;
	setp.gt.f32 	%p70, %f309, 0f00000000;
	neg.f32 	%f310, %f309;
	selp.f32 	%f311, %f309, %f310, %p70;
	add.f32 	%f312, %f306, %f311;
	ld.global.f32 	%f313, [%rd92+-4];
	ld.local.u16 	%r164, [%rd7+24];
	mul.wide.u32 	%rd211, %r164, 2;
	add.s64 	%rd212, %rd11, %rd211;
	ld.global.u16 	%r165, [%rd212];
	mul.wide.u32 	%rd213, %r165, 4;
	add.s64 	%rd214, %rd5, %rd213;
	ld.local.f32 	%f314, [%rd214];
	sub.f32 	%f315, %f313, %f314;
	setp.gt.f32 	%p71, %f315, 0f00000000;
	neg.f32 	%f316, %f315;
	selp.f32 	%f317, %f315, %f316, %p71;
	add.f32 	%f318, %f312, %f317;
	ld.global.f32 	%f319, [%rd100+-4];
	ld.local.u16 	%r166, [%rd7+42];
	mul.wide.u32 	%rd215, %r166, 2;
	add.s64 	%rd216, %rd11, %rd215;
	ld.global.u16 	%r167, [%rd216];
	mul.wide.u32 	%rd217, %r167, 4;
	add.s64 	%rd218, %rd5, %rd217;
	ld.local.f32 	%f320, [%rd218];
	sub.f32 	%f321, %f319, %f320;
	setp.gt.f32 	%p72, %f321, 0f00000000;
	neg.f32 	%f322, %f321;
	selp.f32 	%f323, %f321, %f322, %p72;
	add.f32 	%f324, %f318, %f323;
	ld.global.f32 	%f325, [%rd108+-4];
	ld.local.u16 	%r168, [%rd7+60];
	mul.wide.u32 	%rd219, %r168, 2;
	add.s64 	%rd220, %rd11, %rd219;
	ld.global.u16 	%r169, [%rd220];
	mul.wide.u32 	%rd221, %r169, 4;
	add.s64 	%rd222, %rd5, %rd221;
	ld.local.f32 	%f326, [%rd222];
	sub.f32 	%f327, %f325, %f326;
	setp.gt.f32 	%p73, %f327, 0f00000000;
	neg.f32 	%f328, %f327;
	selp.f32 	%f329, %f327, %f328, %p73;
	add.f32 	%f330, %f324, %f329;
	ld.global.f32 	%f331, [%rd114+-4];
	ld.local.u16 	%r170, [%rd7+78];
	mul.wide.u32 	%rd223, %r170, 2;
	add.s64 	%rd224, %rd11, %rd223;
	ld.global.u16 	%r171, [%rd224];
	mul.wide.u32 	%rd225, %r171, 4;
	add.s64 	%rd226, %rd5, %rd225;
	ld.local.f32 	%f332, [%rd226];
	sub.f32 	%f333, %f331, %f332;
	setp.gt.f32 	%p74, %f333, 0f00000000;
	neg.f32 	%f334, %f333;
	selp.f32 	%f335, %f333, %f334, %p74;
	add.f32 	%f336, %f330, %f335;
	ld.global.f32 	%f337, [%rd114+5116];
	ld.local.u16 	%r172, [%rd7+96];
	mul.wide.u32 	%rd227, %r172, 2;
	add.s64 	%rd228, %rd11, %rd227;
	ld.global.u16 	%r173, [%rd228];
	mul.wide.u32 	%rd229, %r173, 4;
	add.s64 	%rd230, %rd5, %rd229;
	ld.local.f32 	%f338, [%rd230];
	sub.f32 	%f339, %f337, %f338;
	setp.gt.f32 	%p75, %f339, 0f00000000;
	neg.f32 	%f340, %f339;
	selp.f32 	%f341, %f339, %f340, %p75;
	add.f32 	%f342, %f336, %f341;
	ld.global.f32 	%f343, [%rd114+10236];
	ld.local.u16 	%r174, [%rd7+114];
	mul.wide.u32 	%rd231, %r174, 2;
	add.s64 	%rd232, %rd11, %rd231;
	ld.global.u16 	%r175, [%rd232];
	mul.wide.u32 	%rd233, %r175, 4;
	add.s64 	%rd234, %rd5, %rd233;
	ld.local.f32 	%f344, [%rd234];
	sub.f32 	%f345, %f343, %f344;
	setp.gt.f32 	%p76, %f345, 0f00000000;
	neg.f32 	%f346, %f345;
	selp.f32 	%f347, %f345, %f346, %p76;
	add.f32 	%f348, %f342, %f347;
	ld.global.f32 	%f349, [%rd114+15356];
	ld.local.u16 	%r176, [%rd7+132];
	mul.wide.u32 	%rd235, %r176, 2;
	add.s64 	%rd236, %rd11, %rd235;
	ld.global.u16 	%r177, [%rd236];
	mul.wide.u32 	%rd237, %r177, 4;
	add.s64 	%rd238, %rd5, %rd237;
	ld.local.f32 	%f350, [%rd238];
	sub.f32 	%f351, %f349, %f350;
	setp.gt.f32 	%p77, %f351, 0f00000000;
	neg.f32 	%f352, %f351;
	selp.f32 	%f353, %f351, %f352, %p77;
	add.f32 	%f354, %f348, %f353;
	ld.global.f32 	%f355, [%rd114+20476];
	ld.local.u16 	%r178, [%rd7+150];
	mul.wide.u32 	%rd239, %r178, 2;
	add.s64 	%rd240, %rd11, %rd239;
	ld.global.u16 	%r179, [%rd240];
	mul.wide.u32 	%rd241, %r179, 4;
	add.s64 	%rd242, %rd5, %rd241;
	ld.local.f32 	%f356, [%rd242];
	sub.f32 	%f357, %f355, %f356;
	setp.gt.f32 	%p78, %f357, 0f00000000;
	neg.f32 	%f358, %f357;
	selp.f32 	%f359, %f357, %f358, %p78;
	add.f32 	%f360, %f354, %f359;
	ld.global.f32 	%f361, [%rd114+-20480];
	ld.local.u16 	%r180, [%rd7+8];
	mul.wide.u32 	%rd243, %r180, 2;
	add.s64 	%rd244, %rd11, %rd243;
	ld.global.u16 	%r181, [%rd244];
	mul.wide.u32 	%rd245, %r181, 4;
	add.s64 	%rd246, %rd5, %rd245;
	ld.local.f32 	%f362, [%rd246];
	sub.f32 	%f363, %f361, %f362;
	setp.gt.f32 	%p79, %f363, 0f00000000;
	neg.f32 	%f364, %f363;
	selp.f32 	%f365, %f363, %f364, %p79;
	add.f32 	%f366, %f360, %f365;
	ld.global.f32 	%f367, [%rd114+-15360];
	ld.local.u16 	%r182, [%rd7+26];
	mul.wide.u32 	%rd247, %r182, 2;
	add.s64 	%rd248, %rd11, %rd247;
	ld.global.u16 	%r183, [%rd248];
	mul.wide.u32 	%rd249, %r183, 4;
	add.s64 	%rd250, %rd5, %rd249;
	ld.local.f32 	%f368, [%rd250];
	sub.f32 	%f369, %f367, %f368;
	setp.gt.f32 	%p80, %f369, 0f00000000;
	neg.f32 	%f370, %f369;
	selp.f32 	%f371, %f369, %f370, %p80;
	add.f32 	%f372, %f366, %f371;
	ld.global.f32 	%f373, [%rd114+-10240];
	ld.local.u16 	%r184, [%rd7+44];
	mul.wide.u32 	%rd251, %r184, 2;
	add.s64 	%rd252, %rd11, %rd251;
	ld.global.u16 	%r185, [%rd252];
	mul.wide.u32 	%rd253, %r185, 4;
	add.s64 	%rd254, %rd5, %rd253;
	ld.local.f32 	%f374, [%rd254];
	sub.f32 	%f375, %f373, %f374;
	setp.gt.f32 	%p81, %f375, 0f00000000;
	neg.f32 	%f376, %f375;
	selp.f32 	%f377, %f375, %f376, %p81;
	add.f32 	%f378, %f372, %f377;
	ld.global.f32 	%f379, [%rd114+-5120];
	ld.local.u16 	%r186, [%rd7+62];
	mul.wide.u32 	%rd255, %r186, 2;
	add.s64 	%rd256, %rd11, %rd255;
	ld.global.u16 	%r187, [%rd256];
	mul.wide.u32 	%rd257, %r187, 4;
	add.s64 	%rd258, %rd5, %rd257;
	ld.local.f32 	%f380, [%rd258];
	sub.f32 	%f381, %f379, %f380;
	setp.gt.f32 	%p82, %f381, 0f00000000;
	neg.f32 	%f382, %f381;
	selp.f32 	%f383, %f381, %f382, %p82;
	add.f32 	%f384, %f378, %f383;
	ld.global.f32 	%f385, [%rd114];
	ld.local.u16 	%r188, [%rd7+80];
	mul.wide.u32 	%rd259, %r188, 2;
	add.s64 	%rd260, %rd11, %rd259;
	ld.global.u16 	%r189, [%rd260];
	mul.wide.u32 	%rd261, %r189, 4;
	add.s64 	%rd262, %rd5, %rd261;
	ld.local.f32 	%f386, [%rd262];
	sub.f32 	%f387, %f385, %f386;
	setp.gt.f32 	%p83, %f387, 0f00000000;
	neg.f32 	%f388, %f387;
	selp.f32 	%f389, %f387, %f388, %p83;
	add.f32 	%f390, %f384, %f389;
	ld.global.f32 	%f391, [%rd114+5120];
	ld.local.u16 	%r190, [%rd7+98];
	mul.wide.u32 	%rd263, %r190, 2;
	add.s64 	%rd264, %rd11, %rd263;
	ld.global.u16 	%r191, [%rd264];
	mul.wide.u32 	%rd265, %r191, 4;
	add.s64 	%rd266, %rd5, %rd265;
	ld.local.f32 	%f392, [%rd266];
	sub.f32 	%f393, %f391, %f392;
	setp.gt.f32 	%p84, %f393, 0f00000000;
	neg.f32 	%f394, %f393;
	selp.f32 	%f395, %f393, %f394, %p84;
	add.f32 	%f396, %f390, %f395;
	ld.global.f32 	%f397, [%rd114+10240];
	ld.local.u16 	%r192, [%rd7+116];
	mul.wide.u32 	%rd267, %r192, 2;
	add.s64 	%rd268, %rd11, %rd267;
	ld.global.u16 	%r193, [%rd268];
	mul.wide.u32 	%rd269, %r193, 4;
	add.s64 	%rd270, %rd5, %rd269;
	ld.local.f32 	%f398, [%rd270];
	sub.f32 	%f399, %f397, %f398;
	setp.gt.f32 	%p85, %f399, 0f00000000;
	neg.f32 	%f400, %f399;
	selp.f32 	%f401, %f399, %f400, %p85;
	add.f32 	%f402, %f396, %f401;
	ld.global.f32 	%f403, [%rd114+15360];
	ld.local.u16 	%r194, [%rd7+134];
	mul.wide.u32 	%rd271, %r194, 2;
	add.s64 	%rd272, %rd11, %rd271;
	ld.global.u16 	%r195, [%rd272];
	mul.wide.u32 	%rd273, %r195, 4;
	add.s64 	%rd274, %rd5, %rd273;
	ld.local.f32 	%f404, [%rd274];
	sub.f32 	%f405, %f403, %f404;
	setp.gt.f32 	%p86, %f405, 0f00000000;
	neg.f32 	%f406, %f405;
	selp.f32 	%f407, %f405, %f406, %p86;
	add.f32 	%f408, %f402, %f407;
	ld.global.f32 	%f409, [%rd114+20480];
	ld.local.u16 	%r196, [%rd7+152];
	mul.wide.u32 	%rd275, %r196, 2;
	add.s64 	%rd276, %rd11, %rd275;
	ld.global.u16 	%r197, [%rd276];
	mul.wide.u32 	%rd277, %r197, 4;
	add.s64 	%rd278, %rd5, %rd277;
	ld.local.f32 	%f410, [%rd278];
	sub.f32 	%f411, %f409, %f410;
	setp.gt.f32 	%p87, %f411, 0f00000000;
	neg.f32 	%f412, %f411;
	selp.f32 	%f413, %f411, %f412, %p87;
	add.f32 	%f414, %f408, %f413;
	ld.global.f32 	%f415, [%rd84+4];
	ld.local.u16 	%r198, [%rd7+10];
	mul.wide.u32 	%rd279, %r198, 2;
	add.s64 	%rd280, %rd11, %rd279;
	ld.global.u16 	%r199, [%rd280];
	mul.wide.u32 	%rd281, %r199, 4;
	add.s64 	%rd282, %rd5, %rd281;
	ld.local.f32 	%f416, [%rd282];
	sub.f32 	%f417, %f415, %f416;
	setp.gt.f32 	%p88, %f417, 0f00000000;
	neg.f32 	%f418, %f417;
	selp.f32 	%f419, %f417, %f418, %p88;
	add.f32 	%f420, %f414, %f419;
	ld.global.f32 	%f421, [%rd92+4];
	ld.local.u16 	%r200, [%rd7+28];
	mul.wide.u32 	%rd283, %r200, 2;
	add.s64 	%rd284, %rd11, %rd283;
	ld.global.u16 	%r201, [%rd284];
	mul.wide.u32 	%rd285, %r201, 4;
	add.s64 	%rd286, %rd5, %rd285;
	ld.local.f32 	%f422, [%rd286];
	sub.f32 	%f423, %f421, %f422;
	setp.gt.f32 	%p89, %f423, 0f00000000;
	neg.f32 	%f424, %f423;
	selp.f32 	%f425, %f423, %f424, %p89;
	add.f32 	%f426, %f420, %f425;
	ld.global.f32 	%f427, [%rd100+4];
	ld.local.u16 	%r202, [%rd7+46];
	mul.wide.u32 	%rd287, %r202, 2;
	add.s64 	%rd288, %rd11, %rd287;
	ld.global.u16 	%r203, [%rd288];
	mul.wide.u32 	%rd289, %r203, 4;
	add.s64 	%rd290, %rd5, %rd289;
	ld.local.f32 	%f428, [%rd290];
	sub.f32 	%f429, %f427, %f428;
	setp.gt.f32 	%p90, %f429, 0f00000000;
	neg.f32 	%f430, %f429;
	selp.f32 	%f431, %f429, %f430, %p90;
	add.f32 	%f432, %f426, %f431;
	ld.global.f32 	%f433, [%rd108+4];
	ld.local.u16 	%r204, [%rd7+64];
	mul.wide.u32 	%rd291, %r204, 2;
	add.s64 	%rd292, %rd11, %rd291;
	ld.global.u16 	%r205, [%rd292];
	mul.wide.u32 	%rd293, %r205, 4;
	add.s64 	%rd294, %rd5, %rd293;
	ld.local.f32 	%f434, [%rd294];
	sub.f32 	%f435, %f433, %f434;
	setp.gt.f32 	%p91, %f435, 0f00000000;
	neg.f32 	%f436, %f435;
	selp.f32 	%f437, %f435, %f436, %p91;
	add.f32 	%f438, %f432, %f437;
	ld.global.f32 	%f439, [%rd114+4];
	ld.local.u16 	%r206, [%rd7+82];
	mul.wide.u32 	%rd295, %r206, 2;
	add.s64 	%rd296, %rd11, %rd295;
	ld.global.u16 	%r207, [%rd296];
	mul.wide.u32 	%rd297, %r207, 4;
	add.s64 	%rd298, %rd5, %rd297;
	ld.local.f32 	%f440, [%rd298];
	sub.f32 	%f441, %f439, %f440;
	setp.gt.f32 	%p92, %f441, 0f00000000;
	neg.f32 	%f442, %f441;
	selp.f32 	%f443, %f441, %f442, %p92;
	add.f32 	%f444, %f438, %f443;
	ld.global.f32 	%f445, [%rd114+5124];
	ld.local.u16 	%r208, [%rd7+100];
	mul.wide.u32 	%rd299, %r208, 2;
	add.s64 	%rd300, %rd11, %rd299;
	ld.global.u16 	%r209, [%rd300];
	mul.wide.u32 	%rd301, %r209, 4;
	add.s64 	%rd302, %rd5, %rd301;
	ld.local.f32 	%f446, [%rd302];
	sub.f32 	%f447, %f445, %f446;
	setp.gt.f32 	%p93, %f447, 0f00000000;
	neg.f32 	%f448, %f447;
	selp.f32 	%f449, %f447, %f448, %p93;
	add.f32 	%f450, %f444, %f449;
	ld.global.f32 	%f451, [%rd114+10244];
	ld.local.u16 	%r210, [%rd7+118];
	mul.wide.u32 	%rd303, %r210, 2;
	add.s64 	%rd304, %rd11, %rd303;
	ld.global.u16 	%r211, [%rd304];
	mul.wide.u32 	%rd305, %r211, 4;
	add.s64 	%rd306, %rd5, %rd305;
	ld.local.f32 	%f452, [%rd306];
	sub.f32 	%f453, %f451, %f452;
	setp.gt.f32 	%p94, %f453, 0f00000000;
	neg.f32 	%f454, %f453;
	selp.f32 	%f455, %f453, %f454, %p94;
	add.f32 	%f456, %f450, %f455;
	ld.global.f32 	%f457, [%rd114+15364];
	ld.local.u16 	%r212, [%rd7+136];
	mul.wide.u32 	%rd307, %r212, 2;
	add.s64 	%rd308, %rd11, %rd307;
	ld.global.u16 	%r213, [%rd308];
	mul.wide.u32 	%rd309, %r213, 4;
	add.s64 	%rd310, %rd5, %rd309;
	ld.local.f32 	%f458, [%rd310];
	sub.f32 	%f459, %f457, %f458;
	setp.gt.f32 	%p95, %f459, 0f00000000;
	neg.f32 	%f460, %f459;
	selp.f32 	%f461, %f459, %f460, %p95;
	add.f32 	%f462, %f456, %f461;
	ld.global.f32 	%f463, [%rd114+20484];
	ld.local.u16 	%r214, [%rd7+154];
	mul.wide.u32 	%rd311, %r214, 2;
	add.s64 	%rd312, %rd11, %rd311;
	ld.global.u16 	%r215, [%rd312];
	mul.wide.u32 	%rd313, %r215, 4;
	add.s64 	%rd314, %rd5, %rd313;
	ld.local.f32 	%f464, [%rd314];
	sub.f32 	%f465, %f463, %f464;
	setp.gt.f32 	%p96, %f465, 0f00000000;
	neg.f32 	%f466, %f465;
	selp.f32 	%f467, %f465, %f466, %p96;
	add.f32 	%f468, %f462, %f467;
	ld.global.f32 	%f469, [%rd84+8];
	ld.local.u16 	%r216, [%rd7+12];
	mul.wide.u32 	%rd315, %r216, 2;
	add.s64 	%rd316, %rd11, %rd315;
	ld.global.u16 	%r217, [%rd316];
	mul.wide.u32 	%rd317, %r217, 4;
	add.s64 	%rd318, %rd5, %rd317;
	ld.local.f32 	%f470, [%rd318];
	sub.f32 	%f471, %f469, %f470;
	setp.gt.f32 	%p97, %f471, 0f00000000;
	neg.f32 	%f472, %f471;
	selp.f32 	%f473, %f471, %f472, %p97;
	add.f32 	%f474, %f468, %f473;
	ld.global.f32 	%f475, [%rd92+8];
	ld.local.u16 	%r218, [%rd7+30];
	mul.wide.u32 	%rd319, %r218, 2;
	add.s64 	%rd320, %rd11, %rd319;
	ld.global.u16 	%r219, [%rd320];
	mul.wide.u32 	%rd321, %r219, 4;
	add.s64 	%rd322, %rd5, %rd321;
	ld.local.f32 	%f476, [%rd322];
	sub.f32 	%f477, %f475, %f476;
	setp.gt.f32 	%p98, %f477, 0f00000000;
	neg.f32 	%f478, %f477;
	selp.f32 	%f479, %f477, %f478, %p98;
	add.f32 	%f480, %f474, %f479;
	ld.global.f32 	%f481, [%rd100+8];
	ld.local.u16 	%r220, [%rd7+48];
	mul.wide.u32 	%rd323, %r220, 2;
	add.s64 	%rd324, %rd11, %rd323;
	ld.global.u16 	%r221, [%rd324];
	mul.wide.u32 	%rd325, %r221, 4;
	add.s64 	%rd326, %rd5, %rd325;
	ld.local.f32 	%f482, [%rd326];
	sub.f32 	%f483, %f481, %f482;
	setp.gt.f32 	%p99, %f483, 0f00000000;
	neg.f32 	%f484, %f483;
	selp.f32 	%f485, %f483, %f484, %p99;
	add.f32 	%f486, %f480, %f485;
	ld.global.f32 	%f487, [%rd108+8];
	ld.local.u16 	%r222, [%rd7+66];
	mul.wide.u32 	%rd327, %r222, 2;
	add.s64 	%rd328, %rd11, %rd327;
	ld.global.u16 	%r223, [%rd328];
	mul.wide.u32 	%rd329, %r223, 4;
	add.s64 	%rd330, %rd5, %rd329;
	ld.local.f32 	%f488, [%rd330];
	sub.f32 	%f489, %f487, %f488;
	setp.gt.f32 	%p100, %f489, 0f00000000;
	neg.f32 	%f490, %f489;
	selp.f32 	%f491, %f489, %f490, %p100;
	add.f32 	%f492, %f486, %f491;
	ld.global.f32 	%f493, [%rd114+8];
	ld.local.u16 	%r224, [%rd7+84];
	mul.wide.u32 	%rd331, %r224, 2;
	add.s64 	%rd332, %rd11, %rd331;
	ld.global.u16 	%r225, [%rd332];
	mul.wide.u32 	%rd333, %r225, 4;
	add.s64 	%rd334, %rd5, %rd333;
	ld.local.f32 	%f494, [%rd334];
	sub.f32 	%f495, %f493, %f494;
	setp.gt.f32 	%p101, %f495, 0f00000000;
	neg.f32 	%f496, %f495;
	selp.f32 	%f497, %f495, %f496, %p101;
	add.f32 	%f498, %f492, %f497;
	ld.global.f32 	%f499, [%rd114+5128];
	ld.local.u16 	%r226, [%rd7+102];
	mul.wide.u32 	%rd335, %r226, 2;
	add.s64 	%rd336, %rd11, %rd335;
	ld.global.u16 	%r227, [%rd336];
	mul.wide.u32 	%rd337, %r227, 4;
	add.s64 	%rd338, %rd5, %rd337;
	ld.local.f32 	%f500, [%rd338];
	sub.f32 	%f501, %f499, %f500;
	setp.gt.f32 	%p102, %f501, 0f00000000;
	neg.f32 	%f502, %f501;
	selp.f32 	%f503, %f501, %f502, %p102;
	add.f32 	%f504, %f498, %f503;
	ld.global.f32 	%f505, [%rd114+10248];
	ld.local.u16 	%r228, [%rd7+120];
	mul.wide.u32 	%rd339, %r228, 2;
	add.s64 	%rd340, %rd11, %rd339;
	ld.global.u16 	%r229, [%rd340];
	mul.wide.u32 	%rd341, %r229, 4;
	add.s64 	%rd342, %rd5, %rd341;
	ld.local.f32 	%f506, [%rd342];
	sub.f32 	%f507, %f505, %f506;
	setp.gt.f32 	%p103, %f507, 0f00000000;
	neg.f32 	%f508, %f507;
	selp.f32 	%f509, %f507, %f508, %p103;
	add.f32 	%f510, %f504, %f509;
	ld.global.f32 	%f511, [%rd114+15368];
	ld.local.u16 	%r230, [%rd7+138];
	mul.wide.u32 	%rd343, %r230, 2;
	add.s64 	%rd344, %rd11, %rd343;
	ld.global.u16 	%r231, [%rd344];
	mul.wide.u32 	%rd345, %r231, 4;
	add.s64 	%rd346, %rd5, %rd345;
	ld.local.f32 	%f512, [%rd346];
	sub.f32 	%f513, %f511, %f512;
	setp.gt.f32 	%p104, %f513, 0f00000000;
	neg.f32 	%f514, %f513;
	selp.f32 	%f515, %f513, %f514, %p104;
	add.f32 	%f516, %f510, %f515;
	ld.global.f32 	%f517, [%rd114+20488];
	ld.local.u16 	%r232, [%rd7+156];
	mul.wide.u32 	%rd347, %r232, 2;
	add.s64 	%rd348, %rd11, %rd347;
	ld.global.u16 	%r233, [%rd348];
	mul.wide.u32 	%rd349, %r233, 4;
	add.s64 	%rd350, %rd5, %rd349;
	ld.local.f32 	%f518, [%rd350];
	sub.f32 	%f519, %f517, %f518;
	setp.gt.f32 	%p105, %f519, 0f00000000;
	neg.f32 	%f520, %f519;
	selp.f32 	%f521, %f519, %f520, %p105;
	add.f32 	%f522, %f516, %f521;
	ld.global.f32 	%f523, [%rd84+12];
	ld.local.u16 	%r234, [%rd7+14];
	mul.wide.u32 	%rd351, %r234, 2;
	add.s64 	%rd352, %rd11, %rd351;
	ld.global.u16 	%r235, [%rd352];
	mul.wide.u32 	%rd353, %r235, 4;
	add.s64 	%rd354, %rd5, %rd353;
	ld.local.f32 	%f524, [%rd354];
	sub.f32 	%f525, %f523, %f524;
	setp.gt.f32 	%p106, %f525, 0f00000000;
	neg.f32 	%f526, %f525;
	selp.f32 	%f527, %f525, %f526, %p106;
	add.f32 	%f528, %f522, %f527;
	ld.global.f32 	%f529, [%rd92+12];
	ld.local.u16 	%r236, [%rd7+32];
	mul.wide.u32 	%rd355, %r236, 2;
	add.s64 	%rd356, %rd11, %rd355;
	ld.global.u16 	%r237, [%rd356];
	mul.wide.u32 	%rd357, %r237, 4;
	add.s64 	%rd358, %rd5, %rd357;
	ld.local.f32 	%f530, [%rd358];
	sub.f32 	%f531, %f529, %f530;
	setp.gt.f32 	%p107, %f531, 0f00000000;
	neg.f32 	%f532, %f531;
	selp.f32 	%f533, %f531, %f532, %p107;
	add.f32 	%f534, %f528, %f533;
	ld.global.f32 	%f535, [%rd100+12];
	ld.local.u16 	%r238, [%rd7+50];
	mul.wide.u32 	%rd359, %r238, 2;
	add.s64 	%rd360, %rd11, %rd359;
	ld.global.u16 	%r239, [%rd360];
	mul.wide.u32 	%rd361, %r239, 4;
	add.s64 	%rd362, %rd5, %rd361;
	ld.local.f32 	%f536, [%rd362];
	sub.f32 	%f537, %f535, %f536;
	setp.gt.f32 	%p108, %f537, 0f00000000;
	neg.f32 	%f538, %f537;
	selp.f32 	%f539, %f537, %f538, %p108;
	add.f32 	%f540, %f534, %f539;
	ld.global.f32 	%f541, [%rd108+12];
	ld.local.u16 	%r240, [%rd7+68];
	mul.wide.u32 	%rd363, %r240, 2;
	add.s64 	%rd364, %rd11, %rd363;
	ld.global.u16 	%r241, [%rd364];
	mul.wide.u32 	%rd365, %r241, 4;
	add.s64 	%rd366, %rd5, %rd365;
	ld.local.f32 	%f542, [%rd366];
	sub.f32 	%f543, %f541, %f542;
	setp.gt.f32 	%p109, %f543, 0f00000000;
	neg.f32 	%f544, %f543;
	selp.f32 	%f545, %f543, %f544, %p109;
	add.f32 	%f546, %f540, %f545;
	ld.global.f32 	%f547, [%rd114+12];
	ld.local.u16 	%r242, [%rd7+86];
	mul.wide.u32 	%rd367, %r242, 2;
	add.s64 	%rd368, %rd11, %rd367;
	ld.global.u16 	%r243, [%rd368];
	mul.wide.u32 	%rd369, %r243, 4;
	add.s64 	%rd370, %rd5, %rd369;
	ld.local.f32 	%f548, [%rd370];
	sub.f32 	%f549, %f547, %f548;
	setp.gt.f32 	%p110, %f549, 0f00000000;
	neg.f32 	%f550, %f549;
	selp.f32 	%f551, %f549, %f550, %p110;
	add.f32 	%f552, %f546, %f551;
	ld.global.f32 	%f553, [%rd114+5132];
	ld.local.u16 	%r244, [%rd7+104];
	mul.wide.u32 	%rd371, %r244, 2;
	add.s64 	%rd372, %rd11, %rd371;
	ld.global.u16 	%r245, [%rd372];
	mul.wide.u32 	%rd373, %r245, 4;
	add.s64 	%rd374, %rd5, %rd373;
	ld.local.f32 	%f554, [%rd374];
	sub.f32 	%f555, %f553, %f554;
	setp.gt.f32 	%p111, %f555, 0f00000000;
	neg.f32 	%f556, %f555;
	selp.f32 	%f557, %f555, %f556, %p111;
	add.f32 	%f558, %f552, %f557;
	ld.global.f32 	%f559, [%rd114+10252];
	ld.local.u16 	%r246, [%rd7+122];
	mul.wide.u32 	%rd375, %r246, 2;
	add.s64 	%rd376, %rd11, %rd375;
	ld.global.u16 	%r247, [%rd376];
	mul.wide.u32 	%rd377, %r247, 4;
	add.s64 	%rd378, %rd5, %rd377;
	ld.local.f32 	%f560, [%rd378];
	sub.f32 	%f561, %f559, %f560;
	setp.gt.f32 	%p112, %f561, 0f00000000;
	neg.f32 	%f562, %f561;
	selp.f32 	%f563, %f561, %f562, %p112;
	add.f32 	%f564, %f558, %f563;
	ld.global.f32 	%f565, [%rd114+15372];
	ld.local.u16 	%r248, [%rd7+140];
	mul.wide.u32 	%rd379, %r248, 2;
	add.s64 	%rd380, %rd11, %rd379;
	ld.global.u16 	%r249, [%rd380];
	mul.wide.u32 	%rd381, %r249, 4;
	add.s64 	%rd382, %rd5, %rd381;
	ld.local.f32 	%f566, [%rd382];
	sub.f32 	%f567, %f565, %f566;
	setp.gt.f32 	%p113, %f567, 0f00000000;
	neg.f32 	%f568, %f567;
	selp.f32 	%f569, %f567, %f568, %p113;
	add.f32 	%f570, %f564, %f569;
	ld.global.f32 	%f571, [%rd114+20492];
	ld.local.u16 	%r250, [%rd7+158];
	mul.wide.u32 	%rd383, %r250, 2;
	add.s64 	%rd384, %rd11, %rd383;
	ld.global.u16 	%r251, [%rd384];
	mul.wide.u32 	%rd385, %r251, 4;
	add.s64 	%rd386, %rd5, %rd385;
	ld.local.f32 	%f572, [%rd386];
	sub.f32 	%f573, %f571, %f572;
	setp.gt.f32 	%p114, %f573, 0f00000000;
	neg.f32 	%f574, %f573;
	selp.f32 	%f575, %f573, %f574, %p114;
	add.f32 	%f576, %f570, %f575;
	ld.global.f32 	%f577, [%rd84+16];
	ld.local.u16 	%r252, [%rd7+16];
	mul.wide.u32 	%rd387, %r252, 2;
	add.s64 	%rd388, %rd11, %rd387;
	ld.global.u16 	%r253, [%rd388];
	mul.wide.u32 	%rd389, %r253, 4;
	add.s64 	%rd390, %rd5, %rd389;
	ld.local.f32 	%f578, [%rd390];
	sub.f32 	%f579, %f577, %f578;
	setp.gt.f32 	%p115, %f579, 0f00000000;
	neg.f32 	%f580, %f579;
	selp.f32 	%f581, %f579, %f580, %p115;
	add.f32 	%f582, %f576, %f581;
	ld.global.f32 	%f583, [%rd92+16];
	ld.local.u16 	%r254, [%rd7+34];
	mul.wide.u32 	%rd391, %r254, 2;
	add.s64 	%rd392, %rd11, %rd391;
	ld.global.u16 	%r255, [%rd392];
	mul.wide.u32 	%rd393, %r255, 4;
	add.s64 	%rd394, %rd5, %rd393;
	ld.local.f32 	%f584, [%rd394];
	sub.f32 	%f585, %f583, %f584;
	setp.gt.f32 	%p116, %f585, 0f00000000;
	neg.f32 	%f586, %f585;
	selp.f32 	%f587, %f585, %f586, %p116;
	add.f32 	%f588, %f582, %f587;
	ld.global.f32 	%f589, [%rd100+16];
	ld.local.u16 	%r256, [%rd7+52];
	mul.wide.u32 	%rd395, %r256, 2;
	add.s64 	%rd396, %rd11, %rd395;
	ld.global.u16 	%r257, [%rd396];
	mul.wide.u32 	%rd397, %r257, 4;
	add.s64 	%rd398, %rd5, %rd397;
	ld.local.f32 	%f590, [%rd398];
	sub.f32 	%f591, %f589, %f590;
	setp.gt.f32 	%p117, %f591, 0f00000000;
	neg.f32 	%f592, %f591;
	selp.f32 	%f593, %f591, %f592, %p117;
	add.f32 	%f594, %f588, %f593;
	ld.global.f32 	%f595, [%rd108+16];
	ld.local.u16 	%r258, [%rd7+70];
	mul.wide.u32 	%rd399, %r258, 2;
	add.s64 	%rd400, %rd11, %rd399;
	ld.global.u16 	%r259, [%rd400];
	mul.wide.u32 	%rd401, %r259, 4;
	add.s64 	%rd402, %rd5, %rd401;
	ld.local.f32 	%f596, [%rd402];
	sub.f32 	%f597, %f595, %f596;
	setp.gt.f32 	%p118, %f597, 0f00000000;
	neg.f32 	%f598, %f597;
	selp.f32 	%f599, %f597, %f598, %p118;
	add.f32 	%f600, %f594, %f599;
	ld.global.f32 	%f601, [%rd114+16];
	ld.local.u16 	%r260, [%rd7+88];
	mul.wide.u32 	%rd403, %r260, 2;
	add.s64 	%rd404, %rd11, %rd403;
	ld.global.u16 	%r261, [%rd404];
	mul.wide.u32 	%rd405, %r261, 4;
	add.s64 	%rd406, %rd5, %rd405;
	ld.local.f32 	%f602, [%rd406];
	sub.f32 	%f603, %f601, %f602;
	setp.gt.f32 	%p119, %f603, 0f00000000;
	neg.f32 	%f604, %f603;
	selp.f32 	%f605, %f603, %f604, %p119;
	add.f32 	%f606, %f600, %f605;
	ld.global.f32 	%f607, [%rd114+5136];
	ld.local.u16 	%r262, [%rd7+106];
	mul.wide.u32 	%rd407, %r262, 2;
	add.s64 	%rd408, %rd11, %rd407;
	ld.global.u16 	%r263, [%rd408];
	mul.wide.u32 	%rd409, %r263, 4;
	add.s64 	%rd410, %rd5, %rd409;
	ld.local.f32 	%f608, [%rd410];
	sub.f32 	%f609, %f607, %f608;
	setp.gt.f32 	%p120, %f609, 0f00000000;
	neg.f32 	%f610, %f609;
	selp.f32 	%f611, %f609, %f610, %p120;
	add.f32 	%f612, %f606, %f611;
	ld.global.f32 	%f613, [%rd114+10256];
	ld.local.u16 	%r264, [%rd7+124];
	mul.wide.u32 	%rd411, %r264, 2;
	add.s64 	%rd412, %rd11, %rd411;
	ld.global.u16 	%r265, [%rd412];
	mul.wide.u32 	%rd413, %r265, 4;
	add.s64 	%rd414, %rd5, %rd413;
	ld.local.f32 	%f614, [%rd414];
	sub.f32 	%f615, %f613, %f614;
	setp.gt.f32 	%p121, %f615, 0f00000000;
	neg.f32 	%f616, %f615;
	selp.f32 	%f617, %f615, %f616, %p121;
	add.f32 	%f618, %f612, %f617;
	ld.global.f32 	%f619, [%rd114+15376];
	ld.local.u16 	%r266, [%rd7+142];
	mul.wide.u32 	%rd415, %r266, 2;
	add.s64 	%rd416, %rd11, %rd415;
	ld.global.u16 	%r267, [%rd416];
	mul.wide.u32 	%rd417, %r267, 4;
	add.s64 	%rd418, %rd5, %rd417;
	ld.local.f32 	%f620, [%rd418];
	sub.f32 	%f621, %f619, %f620;
	setp.gt.f32 	%p122, %f621, 0f00000000;
	neg.f32 	%f622, %f621;
	selp.f32 	%f623, %f621, %f622, %p122;
	add.f32 	%f624, %f618, %f623;
	ld.global.f32 	%f625, [%rd114+20496];
	ld.local.u16 	%r268, [%rd7+160];
	mul.wide.u32 	%rd419, %r268, 2;
	add.s64 	%rd420, %rd11, %rd419;
	ld.global.u16 	%r269, [%rd420];
	mul.wide.u32 	%rd421, %r269, 4;
	add.s64 	%rd422, %rd5, %rd421;
	ld.local.f32 	%f626, [%rd422];
	sub.f32 	%f627, %f625, %f626;
	setp.gt.f32 	%p123, %f627, 0f00000000;
	neg.f32 	%f628, %f627;
	selp.f32 	%f629, %f627, %f628, %p123;
	add.f32 	%f630, %f624, %f629;
	div.rn.f32 	%f27, %f630, 0f40A00000;
	mul.wide.u16 	%r270, %rs42, 20;
	add.s32 	%r271, %r270, %r285;
	shl.b32 	%r272, %r271, 4;
	and.b32  	%r273, %r1, 3;
	shl.b32 	%r274, %r36, 2;
	and.b32  	%r275, %r274, 12;
	or.b32  	%r276, %r275, %r273;
	or.b32  	%r9, %r276, %r272;
	cvta.to.global.u64 	%rd423, %rd452;
	mul.wide.u32 	%rd424, %r9, 4;
	add.s64 	%rd425, %rd423, %rd424;
	ld.global.f32 	%f28, [%rd425];
	cvt.f64.f32 	%fd1, %f27;
	cvt.f64.f32 	%fd2, %f28;
	mul.f64 	%fd13, %fd2, 0d3FEE666666666666;
	setp.leu.f64 	%p124, %fd13, %fd1;
	@%p124 bra 	$L__BB0_43;
	mul.lo.s32 	%r284, %r9, 243;
	add.s64 	%rd16, %rd1, %rd113;
	ld.global.f32 	%f828, [%rd16];
	ld.global.f32 	%f827, [%rd16+3686400];
	ld.global.f32 	%f826, [%rd16+7372800];
	mul.wide.u32 	%rd442, %r284, 4;
	add.s64 	%rd443, %rd442, %rd15;
	add.s64 	%rd454, %rd443, 436;
	add.s64 	%rd18, %rd45, -10240;
	add.s32 	%r288, %r1, -4;
	add.s64 	%rd19, %rd3, 10240;
	add.s32 	%r287, %r5, -4;
	mov.b32 	%r289, 0;
$L__BB0_42:
	mul.wide.s32 	%rd445, %r288, 4;
	add.s64 	%rd446, %rd18, %rd445;
	mul.wide.s32 	%rd447, %r287, 4;
	add.s64 	%rd448, %rd19, %rd447;
	ld.global.f32 	%f741, [%rd446+-10240];
	ld.global.f32 	%f742, [%rd454+-436];
	fma.rn.f32 	%f743, %f741, %f742, %f828;
	st.global.f32 	[%rd16], %f743;
	ld.global.f32 	%f744, [%rd446+-10240];
	ld.global.f32 	%f745, [%rd454+-432];
	fma.rn.f32 	%f746, %f744, %f745, %f827;
	st.global.f32 	[%rd16+3686400], %f746;
	ld.global.f32 	%f747, [%rd446+-10240];
	ld.global.f32 	%f748, [%rd454+-428];
	fma.rn.f32 	%f749, %f747, %f748, %f826;
	st.global.f32 	[%rd16+7372800], %f749;
	ld.global.f32 	%f750, [%rd446+-5120];
	ld.global.f32 	%f751, [%rd454+-328];
	fma.rn.f32 	%f752, %f750, %f751, %f743;
	st.global.f32 	[%rd16], %f752;
	ld.global.f32 	%f753, [%rd446+-5120];
	ld.global.f32 	%f754, [%rd454+-324];
	fma.rn.f32 	%f755, %f753, %f754, %f746;
	st.global.f32 	[%rd16+3686400], %f755;
	ld.global.f32 	%f756, [%rd446+-5120];
	ld.global.f32 	%f757, [%rd454+-320];
	fma.rn.f32 	%f758, %f756, %f757, %f749;
	st.global.f32 	[%rd16+7372800], %f758;
	ld.global.f32 	%f759, [%rd446];
	ld.global.f32 	%f760, [%rd454+-220];
	fma.rn.f32 	%f761, %f759, %f760, %f752;
	st.global.f32 	[%rd16], %f761;
	ld.global.f32 	%f762, [%rd446];
	ld.global.f32 	%f763, [%rd454+-216];
	fma.rn.f32 	%f764, %f762, %f763, %f755;
	st.global.f32 	[%rd16+3686400], %f764;
	ld.global.f32 	%f765, [%rd446];
	ld.global.f32 	%f766, [%rd454+-212];
	fma.rn.f32 	%f767, %f765, %f766, %f758;
	st.global.f32 	[%rd16+7372800], %f767;
	ld.global.f32 	%f768, [%rd446+5120];
	ld.global.f32 	%f769, [%rd454+-112];
	fma.rn.f32 	%f770, %f768, %f769, %f761;
	st.global.f32 	[%rd16], %f770;
	ld.global.f32 	%f771, [%rd446+5120];
	ld.global.f32 	%f772, [%rd454+-108];
	fma.rn.f32 	%f773, %f771, %f772, %f764;
	st.global.f32 	[%rd16+3686400], %f773;
	ld.global.f32 	%f774, [%rd446+5120];
	ld.global.f32 	%f775, [%rd454+-104];
	fma.rn.f32 	%f776, %f774, %f775, %f767;
	st.global.f32 	[%rd16+7372800], %f776;
	ld.global.f32 	%f777, [%rd448+-10240];
	ld.global.f32 	%f778, [%rd454+-4];
	fma.rn.f32 	%f779, %f777, %f778, %f770;
	st.global.f32 	[%rd16], %f779;
	ld.global.f32 	%f780, [%rd448+-10240];
	ld.global.f32 	%f781, [%rd454];
	fma.rn.f32 	%f782, %f780, %f781, %f773;
	st.global.f32 	[%rd16+3686400], %f782;
	ld.global.f32 	%f783, [%rd448+-10240];
	ld.global.f32 	%f784, [%rd454+4];
	fma.rn.f32 	%f785, %f783, %f784, %f776;
	st.global.f32 	[%rd16+7372800], %f785;
	ld.global.f32 	%f786, [%rd448+-5120];
	ld.global.f32 	%f787, [%rd454+104];
	fma.rn.f32 	%f788, %f786, %f787, %f779;
	st.global.f32 	[%rd16], %f788;
	ld.global.f32 	%f789, [%rd448+-5120];
	ld.global.f32 	%f790, [%rd454+108];
	fma.rn.f32 	%f791, %f789, %f790, %f782;
	st.global.f32 	[%rd16+3686400], %f791;
	ld.global.f32 	%f792, [%rd448+-5120];
	ld.global.f32 	%f793, [%rd454+112];
	fma.rn.f32 	%f794, %f792, %f793, %f785;
	st.global.f32 	[%rd16+7372800], %f794;
	ld.global.f32 	%f795, [%rd448];
	ld.global.f32 	%f796, [%rd454+212];
	fma.rn.f32 	%f797, %f795, %f796, %f788;
	st.global.f32 	[%rd16], %f797;
	ld.global.f32 	%f798, [%rd448];
	ld.global.f32 	%f799, [%rd454+216];
	fma.rn.f32 	%f800, %f798, %f799, %f791;
	st.global.f32 	[%rd16+3686400], %f800;
	ld.global.f32 	%f801, [%rd448];
	ld.global.f32 	%f802, [%rd454+220];
	fma.rn.f32 	%f803, %f801, %f802, %f794;
	st.global.f32 	[%rd16+7372800], %f803;
	ld.global.f32 	%f804, [%rd448+5120];
	ld.global.f32 	%f805, [%rd454+320];
	fma.rn.f32 	%f806, %f804, %f805, %f797;
	st.global.f32 	[%rd16], %f806;
	ld.global.f32 	%f807, [%rd448+5120];
	ld.global.f32 	%f808, [%rd454+324];
	fma.rn.f32 	%f809, %f807, %f808, %f800;
	st.global.f32 	[%rd16+3686400], %f809;
	ld.global.f32 	%f810, [%rd448+5120];
	ld.global.f32 	%f811, [%rd454+328];
	fma.rn.f32 	%f812, %f810, %f811, %f803;
	st.global.f32 	[%rd16+7372800], %f812;
	ld.global.f32 	%f813, [%rd448+10240];
	ld.global.f32 	%f814, [%rd454+428];
	fma.rn.f32 	%f828, %f813, %f814, %f806;
	st.global.f32 	[%rd16], %f828;
	ld.global.f32 	%f815, [%rd448+10240];
	ld.global.f32 	%f816, [%rd454+432];
	fma.rn.f32 	%f827, %f815, %f816, %f809;
	st.global.f32 	[%rd16+3686400], %f827;
	ld.global.f32 	%f817, [%rd448+10240];
	ld.global.f32 	%f818, [%rd454+436];
	fma.rn.f32 	%f826, %f817, %f818, %f812;
	st.global.f32 	[%rd16+7372800], %f826;
	add.s32 	%r289, %r289, 1;
	add.s64 	%rd454, %rd454, 12;
	add.s32 	%r288, %r288, 1;
	add.s32 	%r287, %r287, 1;
	setp.eq.s32 	%p129, %r289, 9;
	@%p129 bra 	$L__BB0_51;
	bra.uni 	$L__BB0_42;
$L__BB0_43:
	mul.f64 	%fd14, %fd2, 0d3FF2666666666666;
	setp.geu.f64 	%p125, %fd14, %fd1;
	@%p125 bra 	$L__BB0_46;
	mul.lo.s32 	%r282, %r9, 243;
	add.s64 	%rd22, %rd1, %rd113;
	ld.global.f32 	%f831, [%rd22];
	ld.global.f32 	%f830, [%rd22+3686400];
	ld.global.f32 	%f829, [%rd22+7372800];
	mul.wide.u32 	%rd434, %r282, 4;
	add.s64 	%rd435, %rd434, %rd2;
	add.s64 	%rd455, %rd435, 436;
	add.s64 	%rd24, %rd45, -10240;
	add.s32 	%r291, %r1, -4;
	add.s64 	%rd25, %rd3, 10240;
	add.s32 	%r290, %r5, -4;
	mov.b32 	%r292, 0;
$L__BB0_45:
	mul.wide.s32 	%rd437, %r291, 4;
	add.s64 	%rd438, %rd24, %rd437;
	mul.wide.s32 	%rd439, %r290, 4;
	add.s64 	%rd440, %rd25, %rd439;
	ld.global.f32 	%f663, [%rd438+-10240];
	ld.global.f32 	%f664, [%rd455+-436];
	fma.rn.f32 	%f665, %f663, %f664, %f831;
	st.global.f32 	[%rd22], %f665;
	ld.global.f32 	%f666, [%rd438+-10240];
	ld.global.f32 	%f667, [%rd455+-432];
	fma.rn.f32 	%f668, %f666, %f667, %f830;
	st.global.f32 	[%rd22+3686400], %f668;
	ld.global.f32 	%f669, [%rd438+-10240];
	ld.global.f32 	%f670, [%rd455+-428];
	fma.rn.f32 	%f671, %f669, %f670, %f829;
	st.global.f32 	[%rd22+7372800], %f671;
	ld.global.f32 	%f672, [%rd438+-5120];
	ld.global.f32 	%f673, [%rd455+-328];
	fma.rn.f32 	%f674, %f672, %f673, %f665;
	st.global.f32 	[%rd22], %f674;
	ld.global.f32 	%f675, [%rd438+-5120];
	ld.global.f32 	%f676, [%rd455+-324];
	fma.rn.f32 	%f677, %f675, %f676, %f668;
	st.global.f32 	[%rd22+3686400], %f677;
	ld.global.f32 	%f678, [%rd438+-5120];
	ld.global.f32 	%f679, [%rd455+-320];
	fma.rn.f32 	%f680, %f678, %f679, %f671;
	st.global.f32 	[%rd22+7372800], %f680;
	ld.global.f32 	%f681, [%rd438];
	ld.global.f32 	%f682, [%rd455+-220];
	fma.rn.f32 	%f683, %f681, %f682, %f674;
	st.global.f32 	[%rd22], %f683;
	ld.global.f32 	%f684, [%rd438];
	ld.global.f32 	%f685, [%rd455+-216];
	fma.rn.f32 	%f686, %f684, %f685, %f677;
	st.global.f32 	[%rd22+3686400], %f686;
	ld.global.f32 	%f687, [%rd438];
	ld.global.f32 	%f688, [%rd455+-212];
	fma.rn.f32 	%f689, %f687, %f688, %f680;
	st.global.f32 	[%rd22+7372800], %f689;
	ld.global.f32 	%f690, [%rd438+5120];
	ld.global.f32 	%f691, [%rd455+-112];
	fma.rn.f32 	%f692, %f690, %f691, %f683;
	st.global.f32 	[%rd22], %f692;
	ld.global.f32 	%f693, [%rd438+5120];
	ld.global.f32 	%f694, [%rd455+-108];
	fma.rn.f32 	%f695, %f693, %f694, %f686;
	st.global.f32 	[%rd22+3686400], %f695;
	ld.global.f32 	%f696, [%rd438+5120];
	ld.global.f32 	%f697, [%rd455+-104];
	fma.rn.f32 	%f698, %f696, %f697, %f689;
	st.global.f32 	[%rd22+7372800], %f698;
	ld.global.f32 	%f699, [%rd440+-10240];
	ld.global.f32 	%f700, [%rd455+-4];
	fma.rn.f32 	%f701, %f699, %f700, %f692;
	st.global.f32 	[%rd22], %f701;
	ld.global.f32 	%f702, [%rd440+-10240];
	ld.global.f32 	%f703, [%rd455];
	fma.rn.f32 	%f704, %f702, %f703, %f695;
	st.global.f32 	[%rd22+3686400], %f704;
	ld.global.f32 	%f705, [%rd440+-10240];
	ld.global.f32 	%f706, [%rd455+4];
	fma.rn.f32 	%f707, %f705, %f706, %f698;
	st.global.f32 	[%rd22+7372800], %f707;
	ld.global.f32 	%f708, [%rd440+-5120];
	ld.global.f32 	%f709, [%rd455+104];
	fma.rn.f32 	%f710, %f708, %f709, %f701;
	st.global.f32 	[%rd22], %f710;
	ld.global.f32 	%f711, [%rd440+-5120];
	ld.global.f32 	%f712, [%rd455+108];
	fma.rn.f32 	%f713, %f711, %f712, %f704;
	st.global.f32 	[%rd22+3686400], %f713;
	ld.global.f32 	%f714, [%rd440+-5120];
	ld.global.f32 	%f715, [%rd455+112];
	fma.rn.f32 	%f716, %f714, %f715, %f707;
	st.global.f32 	[%rd22+7372800], %f716;
	ld.global.f32 	%f717, [%rd440];
	ld.global.f32 	%f718, [%rd455+212];
	fma.rn.f32 	%f719, %f717, %f718, %f710;
	st.global.f32 	[%rd22], %f719;
	ld.global.f32 	%f720, [%rd440];
	ld.global.f32 	%f721, [%rd455+216];
	fma.rn.f32 	%f722, %f720, %f721, %f713;
	st.global.f32 	[%rd22+3686400], %f722;
	ld.global.f32 	%f723, [%rd440];
	ld.global.f32 	%f724, [%rd455+220];
	fma.rn.f32 	%f725, %f723, %f724, %f716;
	st.global.f32 	[%rd22+7372800], %f725;
	ld.global.f32 	%f726, [%rd440+5120];
	ld.global.f32 	%f727, [%rd455+320];
	fma.rn.f32 	%f728, %f726, %f727, %f719;
	st.global.f32 	[%rd22], %f728;
	ld.global.f32 	%f729, [%rd440+5120];
	ld.global.f32 	%f730, [%rd455+324];
	fma.rn.f32 	%f731, %f729, %f730, %f722;
	st.global.f32 	[%rd22+3686400], %f731;
	ld.global.f32 	%f732, [%rd440+5120];
	ld.global.f32 	%f733, [%rd455+328];
	fma.rn.f32 	%f734, %f732, %f733, %f725;
	st.global.f32 	[%rd22+7372800], %f734;
	ld.global.f32 	%f735, [%rd440+10240];
	ld.global.f32 	%f736, [%rd455+428];
	fma.rn.f32 	%f831, %f735, %f736, %f728;
	st.global.f32 	[%rd22], %f831;
	ld.global.f32 	%f737, [%rd440+10240];
	ld.global.f32 	%f738, [%rd455+432];
	fma.rn.f32 	%f830, %f737, %f738, %f731;
	st.global.f32 	[%rd22+3686400], %f830;
	ld.global.f32 	%f739, [%rd440+10240];
	ld.global.f32 	%f740, [%rd455+436];
	fma.rn.f32 	%f829, %f739, %f740, %f734;
	st.global.f32 	[%rd22+7372800], %f829;
	add.s32 	%r292, %r292, 1;
	add.s64 	%rd455, %rd455, 12;
	add.s32 	%r291, %r291, 1;
	add.s32 	%r290, %r290, 1;
	setp.eq.s32 	%p128, %r292, 9;
	@%p128 bra 	$L__BB0_51;
	bra.uni 	$L__BB0_45;
$L__BB0_46:
	div.rn.f32 	%f631, %f27, %f28;
	cvt.f64.f32 	%fd15, %f631;
	add.f64 	%fd16, %fd15, 0dBFEE666666666666;
	div.rn.f64 	%fd17, %fd16, 0d3FC9999999999998;
	cvt.rn.f32.f64 	%f47, %fd17;
	mul.lo.s32 	%r278, %r9, 243;
	cvt.u64.u32 	%rd28, %r278;
	mov.f32 	%f632, 0f3F800000;
	sub.f32 	%f48, %f632, %f47;
	add.s64 	%rd29, %rd1, %rd113;
	ld.global.f32 	%f837, [%rd29];
	ld.global.f32 	%f836, [%rd29+3686400];
	ld.global.f32 	%f835, [%rd29+7372800];
	add.s32 	%r26, %r5, -5120;
	mov.b32 	%r293, -4;
$L__BB0_47:
	add.s32 	%r295, %r26, %r293;
	mov.b32 	%r296, -54;
	mov.u32 	%r294, %r293;
$L__BB0_48:
	mul.wide.s32 	%rd427, %r295, 4;
	add.s64 	%rd30, %rd3, %rd427;
	add.s32 	%r280, %r294, -36;
	cvt.u64.u32 	%rd428, %r280;
	mad.lo.s64 	%rd429, %rd428, 3, 120;
	ld.global.f32 	%f633, [%rd30];
	and.b64  	%rd430, %rd429, 65535;
	add.s64 	%rd431, %rd430, %rd28;
	shl.b64 	%rd432, %rd431, 2;
	add.s64 	%rd31, %rd15, %rd432;
	ld.global.f32 	%f634, [%rd31];
	add.s64 	%rd32, %rd2, %rd432;
	ld.global.f32 	%f635, [%rd32];
	mul.f32 	%f636, %f48, %f635;
	fma.rn.f32 	%f637, %f634, %f47, %f636;
	fma.rn.f32 	%f837, %f633, %f637, %f837;
	st.global.f32 	[%rd29], %f837;
	ld.global.f32 	%f638, [%rd30];
	ld.global.f32 	%f639, [%rd31+4];
	ld.global.f32 	%f640, [%rd32+4];
	mul.f32 	%f641, %f48, %f640;
	fma.rn.f32 	%f642, %f639, %f47, %f641;
	fma.rn.f32 	%f836, %f638, %f642, %f836;
	st.global.f32 	[%rd29+3686400], %f836;
	ld.global.f32 	%f643, [%rd30];
	ld.global.f32 	%f644, [%rd31+8];
	ld.global.f32 	%f645, [%rd32+8];
	mul.f32 	%f646, %f48, %f645;
	fma.rn.f32 	%f647, %f644, %f47, %f646;
	fma.rn.f32 	%f835, %f643, %f647, %f835;
	st.global.f32 	[%rd29+7372800], %f835;
	add.s32 	%r296, %r296, 18;
	setp.eq.s32 	%p126, %r296, 36;
	@%p126 bra 	$L__BB0_50;
	ld.global.f32 	%f648, [%rd30+5120];
	ld.global.f32 	%f649, [%rd31+108];
	ld.global.f32 	%f650, [%rd32+108];
	mul.f32 	%f651, %f48, %f650;
	fma.rn.f32 	%f652, %f649, %f47, %f651;
	fma.rn.f32 	%f837, %f648, %f652, %f837;
	st.global.f32 	[%rd29], %f837;
	ld.global.f32 	%f653, [%rd30+5120];
	ld.global.f32 	%f654, [%rd31+112];
	ld.global.f32 	%f655, [%rd32+112];
	mul.f32 	%f656, %f48, %f655;
	fma.rn.f32 	%f657, %f654, %f47, %f656;
	fma.rn.f32 	%f836, %f653, %f657, %f836;
	st.global.f32 	[%rd29+3686400], %f836;
	ld.global.f32 	%f658, [%rd30+5120];
	ld.global.f32 	%f659, [%rd31+116];
	ld.global.f32 	%f660, [%rd32+116];
	mul.f32 	%f661, %f48, %f660;
	fma.rn.f32 	%f662, %f659, %f47, %f661;
	fma.rn.f32 	%f835, %f658, %f662, %f835;
	st.global.f32 	[%rd29+7372800], %f835;
	add.s32 	%r295, %r295, 2560;
	add.s32 	%r294, %r294, 18;
	bra.uni 	$L__BB0_48;
$L__BB0_50:
	add.s32 	%r293, %r293, 1;
	setp.ne.s32 	%p127, %r293, 5;
	@%p127 bra 	$L__BB0_47;
$L__BB0_51:
	ret;

}


// ===== COMPILED SASS (sm_100) =====

	.target	sm_100

	.elftype	@"ET_EXEC"


//--------------------- .note.nv.tkinfo           --------------------------
	.section	.note.nv.tkinfo,"",@"SHT_NOTE"
	.sectionflags	@"SHF_NOTE_NV_TKINFO"
	.tkinfo
        /*0018*/ 	.word	0x00000002
        /*0030*/ 	.string	""
        /*0030*/ 	.string	"ptxas"
        /*0030*/ 	.string	"Cuda compilation tools, release 13.0, V13.0.88"
        /*0030*/ 	.string	"Build cuda_13.0.r13.0/compiler.36424714_0"
        /*0030*/ 	.string	"-arch sm_100 -m 64 "



//--------------------- .note.nv.cuinfo           --------------------------
	.section	.note.nv.cuinfo,"",@"SHT_NOTE"
	.sectionflags	@"SHF_NOTE_NV_CUINFO"
        /*0018*/ 	.short	0x0002
        /*001a*/ 	.short	0x0064
        /*001c*/ 	.short	0x0082
	.zero		2


//--------------------- .nv.info                  --------------------------
	.section	.nv.info,"",@"SHT_CUDA_INFO"
	.align	4


	//----- nvinfo : EIATTR_REGCOUNT
	.align		4
        /*0000*/ 	.byte	0x04, 0x2f
        /*0002*/ 	.short	(.L_1 - .L_0)
	.align		4
.L_0:
        /*0004*/ 	.word	index@(_Z8L3RenderPfPKfPKtS1_S1_S1_S1_S1_)
        /*0008*/ 	.word	0x00000028


	//----- nvinfo : EIATTR_FRAME_SIZE
	.align		4
.L_1:
        /*000c*/ 	.byte	0x04, 0x11
        /*000e*/ 	.short	(.L_3 - .L_2)
	.align		4
.L_2:
        /*0010*/ 	.word	index@($__internal_1_$__cuda_sm3x_div_rn_noftz_f32_slowpath)
        /*0014*/ 	.word	0x000000c0


	//----- nvinfo : EIATTR_FRAME_SIZE
	.align		4
.L_3:
        /*0018*/ 	.byte	0x04, 0x11
        /*001a*/ 	.short	(.L_5 - .L_4)
	.align		4
.L_4:
        /*001c*/ 	.word	index@($__internal_0_$__cuda_sm20_div_rn_f64_full)
        /*0020*/ 	.word	0x000000c0


	//----- nvinfo : EIATTR_FRAME_SIZE
	.align		4
.L_5:
        /*0024*/ 	.byte	0x04, 0x11
        /*0026*/ 	.short	(.L_7 - .L_6)
	.align		4
.L_6:
        /*0028*/ 	.word	index@(_Z8L3RenderPfPKfPKtS1_S1_S1_S1_S1_)
        /*002c*/ 	.word	0x000000c0


	//----- nvinfo : EIATTR_MIN_STACK_SIZE
	.align		4
.L_7:
        /*0030*/ 	.byte	0x04, 0x12
        /*0032*/ 	.short	(.L_9 - .L_8)
	.align		4
.L_8:
        /*0034*/ 	.word	index@(_Z8L3RenderPfPKfPKtS1_S1_S1_S1_S1_)
        /*0038*/ 	.word	0x000000c0
.L_9:


//--------------------- .nv.compat                --------------------------
	.section	.nv.compat,"",@"SHT_CUDA_COMPAT_INFO"
	.align	4
        /*0000*/ 	.byte	0x02, 0x09, 0x00, 0x00, 0x02, 0x02, 0x01, 0x00, 0x02, 0x05, 0x05, 0x00, 0x03, 0x07, 0x01, 0x01
        /*0010*/ 	.byte	0x02, 0x03, 0x00, 0x00, 0x02, 0x06, 0x01, 0x00, 0x04, 0x0b, 0x08, 0x00, 0x01, 0x00, 0x00, 0x00
        /*0020*/ 	.byte	0x00, 0x00, 0x00, 0x00


//--------------------- .nv.info._Z8L3RenderPfPKfPKtS1_S1_S1_S1_S1_ --------------------------
	.section	.nv.info._Z8L3RenderPfPKfPKtS1_S1_S1_S1_S1_,"",@"SHT_CUDA_INFO"
	.sectionflags	@""
	.align	4


	//----- nvinfo : EIATTR_CUDA_API_VERSION
	.align		4
        /*0000*/ 	.byte	0x04, 0x37
        /*0002*/ 	.short	(.L_11 - .L_10)
.L_10:
        /*0004*/ 	.word	0x00000082


	//----- nvinfo : EIATTR_KPARAM_INFO
	.align		4
.L_11:
        /*0008*/ 	.byte	0x04, 0x17
        /*000a*/ 	.short	(.L_13 - .L_12)
.L_12:
        /*000c*/ 	.word	0x00000000
        /*0010*/ 	.short	0x0007
        /*0012*/ 	.short	0x0038
        /*0014*/ 	.byte	0x00, 0xf5, 0x21, 0x00


	//----- nvinfo : EIATTR_KPARAM_INFO
	.align		4
.L_13:
        /*0018*/ 	.byte	0x04, 0x17
        /*001a*/ 	.short	(.L_15 - .L_14)
.L_14:
        /*001c*/ 	.word	0x00000000
        /*0020*/ 	.short	0x0006
        /*0022*/ 	.short	0x0030
        /*0024*/ 	.byte	0x00, 0xf5, 0x21, 0x00


	//----- nvinfo : EIATTR_KPARAM_INFO
	.align		4
.L_15:
        /*0028*/ 	.byte	0x04, 0x17
        /*002a*/ 	.short	(.L_17 - .L_16)
.L_16:
        /*002c*/ 	.word	0x00000000
        /*0030*/ 	.short	0x0005
        /*0032*/ 	.short	0x0028
        /*0034*/ 	.byte	0x00, 0xf5, 0x21, 0x00


	//----- nvinfo : EIATTR_KPARAM_INFO
	.align		4
.L_17:
        /*0038*/ 	.byte	0x04, 0x17
        /*003a*/ 	.short	(.L_19 - .L_18)
.L_18:
        /*003c*/ 	.word	0x00000000
        /*0040*/ 	.short	0x0004
        /*0042*/ 	.short	0x0020
        /*0044*/ 	.byte	0x00, 0xf5, 0x21, 0x00


	//----- nvinfo : EIATTR_KPARAM_INFO
	.align		4
.L_19:
        /*0048*/ 	.byte	0x04, 0x17
        /*004a*/ 	.short	(.L_21 - .L_20)
.L_20:
        /*004c*/ 	.word	0x00000000
        /*0050*/ 	.short	0x0003
        /*0052*/ 	.short	0x0018
        /*0054*/ 	.byte	0x00, 0xf5, 0x21, 0x00


	//----- nvinfo : EIATTR_KPARAM_INFO
	.align		4
.L_21:
        /*0058*/ 	.byte	0x04, 0x17
        /*005a*/ 	.short	(.L_23 - .L_22)
.L_22:
        /*005c*/ 	.word	0x00000000
        /*0060*/ 	.short	0x0002
        /*0062*/ 	.short	0x0010
        /*0064*/ 	.byte	0x00, 0xf5, 0x21, 0x00


	//----- nvinfo : EIATTR_KPARAM_INFO
	.align		4
.L_23:
        /*0068*/ 	.byte	0x04, 0x17
        /*006a*/ 	.short	(.L_25 - .L_24)
.L_24:
        /*006c*/ 	.word	0x00000000
        /*0070*/ 	.short	0x0001
        /*0072*/ 	.short	0x0008
        /*0074*/ 	.byte	0x00, 0xf5, 0x21, 0x00


	//----- nvinfo : EIATTR_KPARAM_INFO
	.align		4
.L_25:
        /*0078*/ 	.byte	0x04, 0x17
        /*007a*/ 	.short	(.L_27 - .L_26)
.L_26:
        /*007c*/ 	.word	0x00000000
        /*0080*/ 	.short	0x0000
        /*0082*/ 	.short	0x0000
        /*0084*/ 	.byte	0x00, 0xf5, 0x21, 0x00


	//----- nvinfo : EIATTR_SPARSE_MMA_MASK
	.align		4
.L_27:
        /*0088*/ 	.byte	0x03, 0x50
        /*008a*/ 	.short	0x0000


	//----- nvinfo : EIATTR_MAXREG_COUNT
	.align		4
        /*008c*/ 	.byte	0x03, 0x1b
        /*008e*/ 	.short	0x00ff


	//----- nvinfo : EIATTR_MERCURY_ISA_VERSION
	.align		4
        /*0090*/ 	.byte	0x03, 0x5f
        /*0092*/ 	.short	0x0101


	//----- nvinfo : EIATTR_VRC_CTA_INIT_COUNT
	.align		4
        /*0094*/ 	.byte	0x02, 0x4a
	.zero		1
	.zero		1


	//----- nvinfo : EIATTR_EXIT_INSTR_OFFSETS
	.align		4
        /*0098*/ 	.byte	0x04, 0x1c
        /*009a*/ 	.short	(.L_29 - .L_28)


	//   ....[0]....
.L_28:
        /*009c*/ 	.word	0x00000080


	//   ....[1]....
        /*00a0*/ 	.word	0x00006b90


	//   ....[2]....
        /*00a4*/ 	.word	0x000074c0


	//   ....[3]....
        /*00a8*/ 	.word	0x00008890


	//----- nvinfo : EIATTR_CRS_STACK_SIZE
	.align		4
.L_29:
        /*00ac*/ 	.byte	0x04, 0x1e
        /*00ae*/ 	.short	(.L_31 - .L_30)
.L_30:
        /*00b0*/ 	.word	0x00000000


	//----- nvinfo : EIATTR_CBANK_PARAM_SIZE
	.align		4
.L_31:
        /*00b4*/ 	.byte	0x03, 0x19
        /*00b6*/ 	.short	0x0040


	//----- nvinfo : EIATTR_PARAM_CBANK
	.align		4
        /*00b8*/ 	.byte	0x04, 0x0a
        /*00ba*/ 	.short	(.L_33 - .L_32)
	.align		4
.L_32:
        /*00bc*/ 	.word	index@(.nv.constant0._Z8L3RenderPfPKfPKtS1_S1_S1_S1_S1_)
        /*00c0*/ 	.short	0x0380
        /*00c2*/ 	.short	0x0040


	//----- nvinfo : EIATTR_SW_WAR
	.align		4
.L_33:
        /*00c4*/ 	.byte	0x04, 0x36
        /*00c6*/ 	.short	(.L_35 - .L_34)
.L_34:
        /*00c8*/ 	.word	0x00000008
.L_35:


//--------------------- .nv.callgraph             --------------------------
	.section	.nv.callgraph,"",@"SHT_CUDA_CALLGRAPH"
	.align	4
	.sectionentsize	8
	.align		4
        /*0000*/ 	.word	0x00000000
	.align		4
        /*0004*/ 	.word	0xffffffff
	.align		4
        /*0008*/ 	.word	0x00000000
	.align		4
        /*000c*/ 	.word	0xfffffffe
	.align		4
        /*0010*/ 	.word	0x00000000
	.align		4
        /*0014*/ 	.word	0xfffffffd
	.align		4
        /*0018*/ 	.word	0x00000000
	.align		4
        /*001c*/ 	.word	0xfffffffc


//--------------------- .text._Z8L3RenderPfPKfPKtS1_S1_S1_S1_S1_ --------------------------
	.section	.text._Z8L3RenderPfPKfPKtS1_S1_S1_S1_S1_,"ax",@progbits
	.align	128
        .global         _Z8L3RenderPfPKfPKtS1_S1_S1_S1_S1_
        .type           _Z8L3RenderPfPKfPKtS1_S1_S1_S1_S1_,@function
        .size           _Z8L3RenderPfPKfPKtS1_S1_S1_S1_S1_,(.L_x_101 - _Z8L3RenderPfPKfPKtS1_S1_S1_S1_S1_)
        .other          _Z8L3RenderPfPKfPKtS1_S1_S1_S1_S1_,@"STO_CUDA_ENTRY STV_DEFAULT"
_Z8L3RenderPfPKfPKtS1_S1_S1_S1_S1_:
.text._Z8L3RenderPfPKfPKtS1_S1_S1_S1_S1_:
[----:B------:R-:W0:Y:S01]  /*0000*/  LDC R1, c[0x0][0x37c] ;  /* 0x0000df00ff017b82 */ /* 0x000e220000000800 */
[----:B------:R-:W1:Y:S01]  /*0010*/  S2R R30, SR_TID.X ;  /* 0x00000000001e7919 */ /* 0x000e620000002100 */
[----:B0-----:R-:W-:Y:S01]  /*0020*/  IADD3 R1, PT, PT, R1, -0xc0, RZ ;  /* 0xffffff4001017810 */ /* 0x001fe20007ffe0ff */
[----:B------:R-:W0:Y:S01]  /*0030*/  S2R R31, SR_CTAID.X ;  /* 0x00000000001f7919 */ /* 0x000e220000002500 */
[----:B-1----:R-:W-:Y:S01]  /*0040*/  VIADD R2, R30, 0xfffffd34 ;  /* 0xfffffd341e027836 */ /* 0x002fe20000000000 */
[----:B0-----:R-:W-:-:S04]  /*0050*/  IADD3 R0, PT, PT, R31, -0x4fc, RZ ;  /* 0xfffffb041f007810 */ /* 0x001fc80007ffe0ff */
[----:B------:R-:W-:-:S04]  /*0060*/  ISETP.GE.U32.AND P0, PT, R2, -0x2c8, PT ;  /* 0xfffffd380200780c */ /* 0x000fc80003f06070 */
[----:B------:R-:W-:-:S13]  /*0070*/  ISETP.LT.U32.OR P0, PT, R0, -0x4f8, !P0 ;  /* 0xfffffb080000780c */ /* 0x000fda0004701470 */
[----:B------:R-:W-:Y:S05]  /*0080*/  @P0 EXIT ;  /* 0x000000000000094d */ /* 0x000fea0003800000 */
[----:B------:R-:W0:Y:S01]  /*0090*/  LDC.64 R10, c[0x0][0x388] ;  /* 0x0000e200ff0a7b82 */ /* 0x000e220000000a00 */
[----:B------:R1:W-:Y:S01]  /*00a0*/  STL.64 [R1], RZ ;  /* 0x000000ff01007387 */ /* 0x0003e20000100a00 */
[----:B------:R-:W-:Y:S02]  /*00b0*/  HFMA2 R5, -RZ, RZ, 0, 7.62939453125e-05 ;  /* 0x00000500ff057431 */ /* 0x000fe400000001ff */
[----:B------:R-:W-:Y:S01]  /*00c0*/  IMAD.SHL.U32 R3, R30, 0x4, RZ ;  /* 0x000000041e037824 */ /* 0x000fe200078e00ff */
[----:B------:R-:W-:Y:S01]  /*00d0*/  MOV R6, 0xfffc ;  /* 0x0000fffc00067802 */ /* 0x000fe20000000f00 */
[----:B------:R1:W-:Y:S01]  /*00e0*/  STL.64 [R1+0x8], RZ ;  /* 0x000008ff01007387 */ /* 0x0003e20000100a00 */
[----:B------:R-:W-:Y:S01]  /*00f0*/  IMAD.MOV.U32 R7, RZ, RZ, 0x9 ;  /* 0x00000009ff077424 */ /* 0x000fe200078e00ff */
[----:B------:R-:W-:Y:S01]  /*0100*/  IADD3 R0, PT, PT, R1, 0x14, RZ ;  /* 0x0000001401007810 */ /* 0x000fe20007ffe0ff */
[C---:B------:R-:W-:Y:S01]  /*0110*/  VIADD R14, R3.reuse, 0xfffffffc ;  /* 0xfffffffc030e7836 */ /* 0x040fe20000000000 */
[----:B------:R1:W-:Y:S01]  /*0120*/  STL [R1+0x10], RZ ;  /* 0x000010ff01007387 */ /* 0x0003e20000100800 */
[----:B------:R-:W-:Y:S01]  /*0130*/  IADD3 R4, PT, PT, R3, 0x4, RZ ;  /* 0x0000000403047810 */ /* 0x000fe20007ffe0ff */
[----:B------:R-:W-:Y:S01]  /*0140*/  IMAD.MOV.U32 R18, RZ, RZ, R1 ;  /* 0x000000ffff127224 */ /* 0x000fe200078e0001 */
[----:B------:R-:W-:Y:S01]  /*0150*/  PRMT R3, R6, 0x7610, R3 ;  /* 0x0000761006037816 */ /* 0x000fe20000000003 */
[----:B------:R1:W-:Y:S01]  /*0160*/  STL [R1+0x14], RZ ;  /* 0x000014ff01007387 */ /* 0x0003e20000100800 */
[----:B------:R-:W-:Y:S01]  /*0170*/  VIADD R2, R1, 0x66 ;  /* 0x0000006601027836 */ /* 0x000fe20000000000 */
[----:B------:R-:W-:Y:S01]  /*0180*/  PRMT R9, R7, 0x7610, R9 ;  /* 0x0000761007097816 */ /* 0x000fe20000000009 */
[----:B------:R-:W-:Y:S01]  /*0190*/  IMAD R8, R30, R5, -0xf00 ;  /* 0xfffff1001e087424 */ /* 0x000fe200078e0205 */
[----:B------:R1:W-:Y:S01]  /*01a0*/  STL [R1+0x18], RZ ;  /* 0x000018ff01007387 */ /* 0x0003e20000100800 */
[----:B------:R-:W-:Y:S01]  /*01b0*/  LOP3.LUT R16, R4, 0xc, RZ, 0xc0, !PT ;  /* 0x0000000c04107812 */ /* 0x000fe200078ec0ff */
[----:B------:R-:W2:Y:S01]  /*01c0*/  LDCU.64 UR10, c[0x0][0x358] ;  /* 0x00006b00ff0a77ac */ /* 0x000ea20008000a00 */
[----:B------:R-:W-:Y:S01]  /*01d0*/  LOP3.LUT R14, R14, 0xc, RZ, 0xc0, !PT ;  /* 0x0000000c0e0e7812 */ /* 0x000fe200078ec0ff */
[----:B------:R1:W-:Y:S01]  /*01e0*/  STL.U16 [R1+0x1c], RZ ;  /* 0x00001cff01007387 */ /* 0x0003e20000100400 */
[----:B------:R-:W3:Y:S02]  /*01f0*/  LDCU.64 UR4, c[0x0][0x390] ;  /* 0x00007200ff0477ac */ /* 0x000ee40008000a00 */
[----:B0123--:R-:W-:-:S07]  /*0200*/  IMAD.WIDE.U32 R24, R30, 0x1400, R10 ;  /* 0x000014001e187825 */ /* 0x00ffce00078e000a */
.L_x_0:
[----:B------:R-:W-:Y:S01]  /*0210*/  PRMT R4, R3, 0x9910, RZ ;  /* 0x0000991003047816 */ /* 0x000fe200000000ff */
[----:B--2---:R-:W-:-:S03]  /*0220*/  IMAD.SHL.U32 R12, R30, 0x4, RZ ;  /* 0x000000041e0c7824 */ /* 0x004fc600078e00ff */
[----:B------:R-:W-:Y:S02]  /*0230*/  IADD3 R23, PT, PT, R4, R31, RZ ;  /* 0x0000001f04177210 */ /* 0x000fe40007ffe0ff */
[----:B------:R-:W-:Y:S02]  /*0240*/  LOP3.LUT R12, R12, 0xc, RZ, 0xc0, !PT ;  /* 0x0000000c0c0c7812 */ /* 0x000fe400078ec0ff */
[----:B------:R-:W-:-:S04]  /*0250*/  SHF.R.S32.HI R4, RZ, 0x1f, R23 ;  /* 0x0000001fff047819 */ /* 0x000fc80000011417 */
[----:B------:R-:W-:-:S04]  /*0260*/  LEA.HI R4, R4, R23, RZ, 0x2 ;  /* 0x0000001704047211 */ /* 0x000fc800078f10ff */
[----:B------:R-:W-:-:S04]  /*0270*/  LOP3.LUT R4, R4, 0xfffffffc, RZ, 0xc0, !PT ;  /* 0xfffffffc04047812 */ /* 0x000fc800078ec0ff */
[----:B------:R-:W-:-:S05]  /*0280*/  IADD3 R13, PT, PT, R23, -R4, RZ ;  /* 0x80000004170d7210 */ /* 0x000fca0007ffe0ff */
[----:B------:R-:W-:-:S05]  /*0290*/  IMAD.IADD R19, R12, 0x1, R13 ;  /* 0x000000010c137824 */ /* 0x000fca00078e020d */
[----:B------:R-:W-:-:S04]  /*02a0*/  SHF.L.U32 R4, R19, 0x1, RZ ;  /* 0x0000000113047819 */ /* 0x000fc800000006ff */
[----:B------:R-:W-:-:S04]  /*02b0*/  LOP3.LUT R4, R4, 0x1fffe, RZ, 0xc0, !PT ;  /* 0x0001fffe04047812 */ /* 0x000fc800078ec0ff */
[----:B------:R-:W-:-:S05]  /*02c0*/  IADD3 R26, P0, PT, R4, UR4, RZ ;  /* 0x00000004041a7c10 */ /* 0x000fca000ff1e0ff */
[----:B------:R-:W-:-:S06]  /*02d0*/  IMAD.X R27, RZ, RZ, UR5, P0 ;  /* 0x00000005ff1b7e24 */ /* 0x000fcc00080e06ff */
[----:B------:R-:W2:Y:S04]  /*02e0*/  LDG.E.U16 R27, desc[UR10][R26.64] ;  /* 0x0000000a1a1b7981 */ /* 0x000ea8000c1e1500 */
[----:B------:R-:W-:Y:S01]  /*02f0*/  STL.U16 [R2+-0x48], R19 ;  /* 0xffffb81302007387 */ /* 0x000fe20000100400 */
[----:B------:R-:W-:Y:S01]  /*0300*/  IMAD.IADD R21, R13, 0x1, R16 ;  /* 0x000000010d157824 */ /* 0x000fe200078e0210 */
[----:B--2---:R-:W-:-:S05]  /*0310*/  LEA R17, R27, R0, 0x1 ;  /* 0x000000001b117211 */ /* 0x004fca00078e08ff */
[----:B------:R-:W2:Y:S01]  /*0320*/  LDL.U16 R5, [R17] ;  /* 0x0000000011057983 */ /* 0x000ea20000100400 */
[----:B------:R-:W-:Y:S01]  /*0330*/  SHF.L.U32 R4, R21, 0x1, RZ ;  /* 0x0000000115047819 */ /* 0x000fe200000006ff */
[----:B------:R-:W-:Y:S01]  /*0340*/  IMAD.WIDE R6, R23, 0x4, R24 ;  /* 0x0000000417067825 */ /* 0x000fe200078e0218 */
[----:B------:R-:W-:Y:S02]  /*0350*/  LEA R15, R27, R18, 0x2 ;  /* 0x000000121b0f7211 */ /* 0x000fe400078e10ff */
[----:B------:R-:W-:-:S03]  /*0360*/  LOP3.LUT R4, R4, 0x1fffe, RZ, 0xc0, !PT ;  /* 0x0001fffe04047812 */ /* 0x000fc600078ec0ff */
[----:B------:R-:W3:Y:S01]  /*0370*/  LDG.E R6, desc[UR10][R6.64+-0x5000] ;  /* 0xffb0000a06067981 */ /* 0x000ee2000c1e1900 */
[----:B------:R-:W-:Y:S01]  /*0380*/  IADD3 R4, P0, PT, R4, UR4, RZ ;  /* 0x0000000404047c10 */ /* 0x000fe2000ff1e0ff */
[----:B--2---:R-:W-:-:S04]  /*0390*/  VIADD R22, R5, 0x1 ;  /* 0x0000000105167836 */ /* 0x004fc80000000000 */
[----:B------:R-:W-:Y:S01]  /*03a0*/  IMAD.X R5, RZ, RZ, UR5, P0 ;  /* 0x00000005ff057e24 */ /* 0x000fe200080e06ff */
[----:B------:R0:W-:Y:S04]  /*03b0*/  STL.U16 [R17], R22 ;  /* 0x0000001611007387 */ /* 0x0001e80000100400 */
[----:B------:R-:W3:Y:S04]  /*03c0*/  LDL R27, [R15] ;  /* 0x000000000f1b7983 */ /* 0x000ee80000100800 */
[----:B------:R-:W2:Y:S01]  /*03d0*/  LDG.E.U16 R29, desc[UR10][R4.64] ;  /* 0x0000000a041d7981 */ /* 0x000ea2000c1e1500 */
[----:B------:R-:W-:Y:S01]  /*03e0*/  LOP3.LUT R12, R12, 0x8, RZ, 0x3c, !PT ;  /* 0x000000080c0c7812 */ /* 0x000fe200078e3cff */
[----:B---3--:R-:W-:Y:S01]  /*03f0*/  FADD R26, R6, R27 ;  /* 0x0000001b061a7221 */ /* 0x008fe20000000000 */
[----:B--2---:R-:W-:-:S04]  /*0400*/  LEA R20, R29, R0, 0x1 ;  /* 0x000000001d147211 */ /* 0x004fc800078e08ff */
[----:B------:R1:W-:Y:S04]  /*0410*/  STL [R15], R26 ;  /* 0x0000001a0f007387 */ /* 0x0003e80000100800 */
[----:B------:R-:W-:Y:S04]  /*0420*/  STL.U16 [R2+-0x36], R21 ;  /* 0xffffca1502007387 */ /* 0x000fe80000100400 */
[----:B------:R-:W2:Y:S01]  /*0430*/  LDL.U16 R28, [R20] ;  /* 0x00000000141c7983 */ /* 0x000ea20000100400 */
[----:B------:R-:W-:-:S05]  /*0440*/  IMAD.IADD R27, R13, 0x1, R12 ;  /* 0x000000010d1b7824 */ /* 0x000fca00078e020c */
[----:B------:R-:W-:Y:S01]  /*0450*/  SHF.L.U32 R6, R27, 0x1, RZ ;  /* 0x000000011b067819 */ /* 0x000fe200000006ff */
[----:B------:R-:W-:-:S03]  /*0460*/  IMAD.IADD R23, R23, 0x1, R8 ;  /* 0x0000000117177824 */ /* 0x000fc600078e0208 */
[----:B------:R-:W-:Y:S01]  /*0470*/  LOP3.LUT R6, R6, 0x1fffe, RZ, 0xc0, !PT ;  /* 0x0001fffe06067812 */ /* 0x000fe200078ec0ff */
[----:B------:R-:W-:-:S03]  /*0480*/  IMAD.WIDE R4, R23, 0x4, R10 ;  /* 0x0000000417047825 */ /* 0x000fc600078e020a */
[----:B------:R-:W-:Y:S01]  /*0490*/  IADD3 R6, P0, PT, R6, UR4, RZ ;  /* 0x0000000406067c10 */ /* 0x000fe2000ff1e0ff */
[----:B0-----:R-:W-:Y:S01]  /*04a0*/  IMAD R22, R29, 0x4, R18 ;  /* 0x000000041d167824 */ /* 0x001fe200078e0212 */
[----:B------:R-:W3:Y:S02]  /*04b0*/  LDG.E R12, desc[UR10][R4.64] ;  /* 0x0000000a040c7981 */ /* 0x000ee4000c1e1900 */
[----:B------:R-:W-:-:S06]  /*04c0*/  IADD3.X R7, PT, PT, RZ, UR5, RZ, P0, !PT ;  /* 0x00000005ff077c10 */ /* 0x000fcc00087fe4ff */
[----:B------:R-:W4:Y:S01]  /*04d0*/  LDG.E.U16 R7, desc[UR10][R6.64] ;  /* 0x0000000a06077981 */ /* 0x000f22000c1e1500 */
[----:B--2---:R-:W-:-:S05]  /*04e0*/  IADD3 R33, PT, PT, R28, 0x1, RZ ;  /* 0x000000011c217810 */ /* 0x004fca0007ffe0ff */
[----:B------:R-:W-:Y:S04]  /*04f0*/  STL.U16 [R20], R33 ;  /* 0x0000002114007387 */ /* 0x000fe80000100400 */
[----:B------:R-:W3:Y:S01]  /*0500*/  LDL R23, [R22] ;  /* 0x0000000016177983 */ /* 0x000ee20000100800 */
[----:B------:R-:W-:Y:S01]  /*0510*/  IADD3 R29, PT, PT, R13, R14, RZ ;  /* 0x0000000e0d1d7210 */ /* 0x000fe20007ffe0ff */
[----:B---3--:R-:W-:Y:S01]  /*0520*/  FADD R35, R12, R23 ;  /* 0x000000170c237221 */ /* 0x008fe20000000000 */
[----:B----4-:R-:W-:-:S04]  /*0530*/  IMAD R23, R7, 0x2, R0 ;  /* 0x0000000207177824 */ /* 0x010fc800078e0200 */
[----:B------:R-:W-:Y:S04]  /*0540*/  STL [R22], R35 ;  /* 0x0000002316007387 */ /* 0x000fe80000100800 */
[----:B------:R-:W-:Y:S04]  /*0550*/  STL.U16 [R2+-0x24], R27 ;  /* 0xffffdc1b02007387 */ /* 0x000fe80000100400 */
[----:B-1----:R-:W2:Y:S01]  /*0560*/  LDL.U16 R26, [R23] ;  /* 0x00000000171a7983 */ /* 0x002ea20000100400 */
[----:B------:R-:W-:-:S05]  /*0570*/  IMAD.SHL.U32 R12, R29, 0x2, RZ ;  /* 0x000000021d0c7824 */ /* 0x000fca00078e00ff */
[----:B------:R-:W-:Y:S01]  /*0580*/  LOP3.LUT R12, R12, 0x1fffe, RZ, 0xc0, !PT ;  /* 0x0001fffe0c0c7812 */ /* 0x000fe200078ec0ff */
[----:B------:R-:W-:Y:S02]  /*0590*/  IMAD R6, R7, 0x4, R18 ;  /* 0x0000000407067824 */ /* 0x000fe400078e0212 */
[----:B------:R-:W3:Y:S01]  /*05a0*/  LDG.E R7, desc[UR10][R4.64+0x1400] ;  /* 0x0014000a04077981 */ /* 0x000ee2000c1e1900 */
[----:B------:R-:W-:-:S04]  /*05b0*/  IADD3 R12, P0, PT, R12, UR4, RZ ;  /* 0x000000040c0c7c10 */ /* 0x000fc8000ff1e0ff */
[----:B------:R-:W-:-:S06]  /*05c0*/  IADD3.X R13, PT, PT, RZ, UR5, RZ, P0, !PT ;  /* 0x00000005ff0d7c10 */ /* 0x000fcc00087fe4ff */
[----:B------:R-:W4:Y:S01]  /*05d0*/  LDG.E.U16 R13, desc[UR10][R12.64] ;  /* 0x0000000a0c0d7981 */ /* 0x000f22000c1e1500 */
[----:B--2---:R-:W-:-:S05]  /*05e0*/  IADD3 R28, PT, PT, R26, 0x1, RZ ;  /* 0x000000011a1c7810 */ /* 0x004fca0007ffe0ff */
[----:B------:R0:W-:Y:S04]  /*05f0*/  STL.U16 [R23], R28 ;  /* 0x0000001c17007387 */ /* 0x0001e80000100400 */
[----:B------:R-:W3:Y:S04]  /*0600*/  LDL R26, [R6] ;  /* 0x00000000061a7983 */ /* 0x000ee80000100800 */
[----:B0-----:R-:W2:Y:S01]  /*0610*/  LDG.E R28, desc[UR10][R4.64+0x2800] ;  /* 0x0028000a041c7981 */ /* 0x001ea2000c1e1900 */
[----:B---3--:R-:W-:Y:S01]  /*0620*/  FADD R33, R7, R26 ;  /* 0x0000001a07217221 */ /* 0x008fe20000000000 */
[----:B----4-:R-:W-:-:S04]  /*0630*/  IMAD R7, R13, 0x2, R0 ;  /* 0x000000020d077824 */ /* 0x010fc800078e0200 */
[----:B------:R-:W-:Y:S04]  /*0640*/  STL [R6], R33 ;  /* 0x0000002106007387 */ /* 0x000fe80000100800 */
[----:B------:R-:W-:Y:S04]  /*0650*/  STL.U16 [R2+-0x12], R29 ;  /* 0xffffee1d02007387 */ /* 0x000fe80000100400 */
[----:B------:R-:W3:Y:S02]  /*0660*/  LDL.U16 R26, [R7] ;  /* 0x00000000071a7983 */ /* 0x000ee40000100400 */
[----:B---3--:R-:W-:Y:S01]  /*0670*/  IADD3 R32, PT, PT, R26, 0x1, RZ ;  /* 0x000000011a207810 */ /* 0x008fe20007ffe0ff */
[----:B------:R-:W-:-:S02]  /*0680*/  IMAD R26, R13, 0x4, R18 ;  /* 0x000000040d1a7824 */ /* 0x000fc400078e0212 */
[----:B------:R-:W3:Y:S04]  /*0690*/  LDG.E R13, desc[UR10][R4.64+0x3c00] ;  /* 0x003c000a040d7981 */ /* 0x000ee8000c1e1900 */
[----:B------:R0:W-:Y:S04]  /*06a0*/  STL.U16 [R7], R32 ;  /* 0x0000002007007387 */ /* 0x0001e80000100400 */
[----:B------:R-:W2:Y:S04]  /*06b0*/  LDL R35, [R26] ;  /* 0x000000001a237983 */ /* 0x000ea80000100800 */
[----:B0-----:R-:W4:Y:S01]  /*06c0*/  LDG.E R32, desc[UR10][R4.64+0x5000] ;  /* 0x0050000a04207981 */ /* 0x001f22000c1e1900 */
[----:B--2---:R-:W-:-:S05]  /*06d0*/  FADD R35, R28, R35 ;  /* 0x000000231c237221 */ /* 0x004fca0000000000 */
[----:B------:R-:W-:Y:S04]  /*06e0*/  STL [R26], R35 ;  /* 0x000000231a007387 */ /* 0x000fe80000100800 */
[----:B------:R-:W-:Y:S04]  /*06f0*/  STL.U16 [R2], R19 ;  /* 0x0000001302007387 */ /* 0x000fe80000100400 */
[----:B------:R-:W2:Y:S02]  /*0700*/  LDL.U16 R12, [R17] ;  /* 0x00000000110c7983 */ /* 0x000ea40000100400 */
[----:B--2---:R-:W-:-:S05]  /*0710*/  IADD3 R12, PT, PT, R12, 0x1, RZ ;  /* 0x000000010c0c7810 */ /* 0x004fca0007ffe0ff */
[----:B------:R-:W-:Y:S04]  /*0720*/  STL.U16 [R17], R12 ;  /* 0x0000000c11007387 */ /* 0x000fe80000100400 */
[----:B------:R-:W3:Y:S02]  /*0730*/  LDL R28, [R15] ;  /* 0x000000000f1c7983 */ /* 0x000ee40000100800 */
[----:B---3--:R-:W-:-:S05]  /*0740*/  FADD R28, R13, R28 ;  /* 0x0000001c0d1c7221 */ /* 0x008fca0000000000 */
[----:B------:R-:W-:Y:S04]  /*0750*/  STL [R15], R28 ;  /* 0x0000001c0f007387 */ /* 0x000fe80000100800 */
[----:B------:R0:W-:Y:S04]  /*0760*/  STL.U16 [R2+0x12], R21 ;  /* 0x0000121502007387 */ /* 0x0001e80000100400 */
[----:B------:R-:W2:Y:S04]  /*0770*/  LDL.U16 R13, [R20] ;  /* 0x00000000140d7983 */ /* 0x000ea80000100400 */
[----:B0-----:R-:W3:Y:S01]  /*0780*/  LDG.E R21, desc[UR10][R4.64+0x6400] ;  /* 0x0064000a04157981 */ /* 0x001ee2000c1e1900 */
[----:B--2---:R-:W-:-:S05]  /*0790*/  VIADD R13, R13, 0x1 ;  /* 0x000000010d0d7836 */ /* 0x004fca0000000000 */
[----:B------:R0:W-:Y:S04]  /*07a0*/  STL.U16 [R20], R13 ;  /* 0x0000000d14007387 */ /* 0x0001e80000100400 */
[----:B------:R-:W4:Y:S02]  /*07b0*/  LDL R33, [R22] ;  /* 0x0000000016217983 */ /* 0x000f240000100800 */
[----:B----4-:R-:W-:-:S05]  /*07c0*/  FADD R33, R32, R33 ;  /* 0x0000002120217221 */ /* 0x010fca0000000000 */
[----:B------:R-:W-:Y:S04]  /*07d0*/  STL [R22], R33 ;  /* 0x0000002116007387 */ /* 0x000fe80000100800 */
[----:B------:R-:W-:Y:S04]  /*07e0*/  STL.U16 [R2+0x24], R27 ;  /* 0x0000241b02007387 */ /* 0x000fe80000100400 */
[----:B------:R-:W2:Y:S02]  /*07f0*/  LDL.U16 R12, [R23] ;  /* 0x00000000170c7983 */ /* 0x000ea40000100400 */
[----:B--2---:R-:W-:-:S05]  /*0800*/  IADD3 R12, PT, PT, R12, 0x1, RZ ;  /* 0x000000010c0c7810 */ /* 0x004fca0007ffe0ff */
[----:B------:R-:W-:Y:S04]  /*0810*/  STL.U16 [R23], R12 ;  /* 0x0000000c17007387 */ /* 0x000fe80000100400 */
[----:B------:R-:W3:Y:S02]  /*0820*/  LDL R28, [R6] ;  /* 0x00000000061c7983 */ /* 0x000ee40000100800 */
[----:B---3--:R-:W-:-:S05]  /*0830*/  FADD R21, R21, R28 ;  /* 0x0000001c15157221 */ /* 0x008fca0000000000 */
[----:B------:R1:W-:Y:S04]  /*0840*/  STL [R6], R21 ;  /* 0x0000001506007387 */ /* 0x0003e80000100800 */
[----:B------:R-:W-:Y:S04]  /*0850*/  STL.U16 [R2+0x36], R29 ;  /* 0x0000361d02007387 */ /* 0x000fe80000100400 */
[----:B0-----:R-:W2:Y:S04]  /*0860*/  LDL.U16 R13, [R7] ;  /* 0x00000000070d7983 */ /* 0x001ea80000100400 */
[----:B-1----:R-:W3:Y:S01]  /*0870*/  LDG.E R6, desc[UR10][R4.64+0x8c00] ;  /* 0x008c000a04067981 */ /* 0x002ee2000c1e1900 */
[----:B--2---:R-:W-:-:S03]  /*0880*/  VIADD R20, R13, 0x1 ;  /* 0x000000010d147836 */ /* 0x004fc60000000000 */
[----:B------:R-:W2:Y:S04]  /*0890*/  LDG.E R13, desc[UR10][R4.64+0x7800] ;  /* 0x0078000a040d7981 */ /* 0x000ea8000c1e1900 */
[----:B------:R0:W-:Y:S04]  /*08a0*/  STL.U16 [R7], R20 ;  /* 0x0000001407007387 */ /* 0x0001e80000100400 */
[----:B------:R-:W2:Y:S02]  /*08b0*/  LDL R22, [R26] ;  /* 0x000000001a167983 */ /* 0x000ea40000100800 */
[----:B--2---:R-:W-:-:S05]  /*08c0*/  FADD R13, R13, R22 ;  /* 0x000000160d0d7221 */ /* 0x004fca0000000000 */
[----:B------:R-:W-:Y:S04]  /*08d0*/  STL [R26], R13 ;  /* 0x0000000d1a007387 */ /* 0x000fe80000100800 */
[----:B------:R1:W-:Y:S04]  /*08e0*/  STL.U16 [R2+0x48], R19 ;  /* 0x0000481302007387 */ /* 0x0003e80000100400 */
[----:B------:R-:W2:Y:S02]  /*08f0*/  LDL.U16 R12, [R17] ;  /* 0x00000000110c7983 */ /* 0x000ea40000100400 */
[----:B--2---:R-:W-:-:S05]  /*0900*/  IADD3 R12, PT, PT, R12, 0x1, RZ ;  /* 0x000000010c0c7810 */ /* 0x004fca0007ffe0ff */
[----:B------:R2:W-:Y:S04]  /*0910*/  STL.U16 [R17], R12 ;  /* 0x0000000c11007387 */ /* 0x0005e80000100400 */
[----:B------:R-:W3:Y:S01]  /*0920*/  LDL R21, [R15] ;  /* 0x000000000f157983 */ /* 0x000ee20000100800 */
[----:B------:R-:W-:-:S05]  /*0930*/  VIADD R9, R9, 0xffffffff ;  /* 0xffffffff09097836 */ /* 0x000fca0000000000 */
[----:B0-----:R-:W-:-:S04]  /*0940*/  PRMT R7, R9, 0x9910, RZ ;  /* 0x0000991009077816 */ /* 0x001fc800000000ff */
[----:B------:R-:W-:Y:S01]  /*0950*/  ISETP.NE.AND P0, PT, R7, RZ, PT ;  /* 0x000000ff0700720c */ /* 0x000fe20003f05270 */
[----:B-1----:R-:W-:Y:S01]  /*0960*/  VIADD R2, R2, 0x2 ;  /* 0x0000000202027836 */ /* 0x002fe20000000000 */
[----:B------:R-:W-:Y:S01]  /*0970*/  IADD3 R3, PT, PT, R3, 0x1, RZ ;  /* 0x0000000103037810 */ /* 0x000fe20007ffe0ff */
[----:B---3--:R-:W-:-:S05]  /*0980*/  FADD R6, R6, R21 ;  /* 0x0000001506067221 */ /* 0x008fca0000000000 */
[----:B------:R2:W-:Y:S05]  /*0990*/  STL [R15], R6 ;  /* 0x000000060f007387 */ /* 0x0005ea0000100800 */
[----:B------:R-:W-:Y:S05]  /*09a0*/  @P0 BRA `(.L_x_0) ;  /* 0xfffffff800180947 */ /* 0x000fea000383ffff */
[----:B------:R-:W3:Y:S04]  /*09b0*/  LDL.U16 R2, [R1+0x14] ;  /* 0x0000140001027983 */ /* 0x000ee80000100400 */
[----:B------:R-:W4:Y:S01]  /*09c0*/  LDL R5, [R1] ;  /* 0x0000000001057983 */ /* 0x000f220000100800 */
[----:B------:R-:W-:Y:S01]  /*09d0*/  BSSY.RECONVERGENT B0, `(.L_x_1) ;  /* 0x000000f000007945 */ /* 0x000fe20003800200 */
[----:B---3--:R-:W-:-:S04]  /*09e0*/  I2FP.F32.U32 R2, R2 ;  /* 0x0000000200027245 */ /* 0x008fc80000201000 */
[----:B------:R-:W0:Y:S08]  /*09f0*/  MUFU.RCP R3, R2 ;  /* 0x0000000200037308 */ /* 0x000e300000001000 */
[----:B----4-:R-:W1:Y:S01]  /*0a00*/  FCHK P0, R5, R2 ;  /* 0x0000000205007302 */ /* 0x010e620000000000 */
[----:B0-----:R-:W-:-:S04]  /*0a10*/  FFMA R0, -R2, R3, 1 ;  /* 0x3f80000002007423 */ /* 0x001fc80000000103 */
[----:B------:R-:W-:Y:S01]  /*0a20*/  FFMA R14, R3, R0, R3 ;  /* 0x00000000030e7223 */ /* 0x000fe20000000003 */
[----:B------:R-:W-:-:S03]  /*0a30*/  IMAD R0, R30, 0x500, R31 ;  /* 0x000005001e007824 */ /* 0x000fc600078e021f */
[----:B------:R-:W-:-:S04]  /*0a40*/  FFMA R3, R5, R14, RZ ;  /* 0x0000000e05037223 */ /* 0x000fc800000000ff */
[----:B------:R-:W-:-:S04]  /*0a50*/  FFMA R4, -R2, R3, R5 ;  /* 0x0000000302047223 */ /* 0x000fc80000000105 */
[----:B------:R-:W-:Y:S01]  /*0a60*/  FFMA R14, R14, R4, R3 ;  /* 0x000000040e0e7223 */ /* 0x000fe20000000003 */
[----:B-1----:R-:W-:Y:S06]  /*0a70*/  @!P0 BRA `(.L_x_2) ;  /* 0x0000000000108947 */ /* 0x002fec0003800000 */
[----:B--2---:R-:W-:Y:S02]  /*0a80*/  MOV R6, R2 ;  /* 0x0000000200067202 */ /* 0x004fe40000000f00 */
[----:B------:R-:W-:-:S07]  /*0a90*/  MOV R9, 0xab0 ;  /* 0x00000ab000097802 */ /* 0x000fce0000000f00 */
[----:B------:R-:W-:Y:S05]  /*0aa0*/  CALL.REL.NOINC `($__internal_1_$__cuda_sm3x_div_rn_noftz_f32_slowpath) ;  /* 0x0000008000c47944 */ /* 0x000fea0003c00000 */
[----:B------:R-:W-:-:S07]  /*0ab0*/  IMAD.MOV.U32 R14, RZ, RZ, R5 ;  /* 0x000000ffff0e7224 */ /* 0x000fce00078e0005 */
.L_x_2:
[----:B------:R-:W-:Y:S05]  /*0ac0*/  BSYNC.RECONVERGENT B0 ;  /* 0x0000000000007941 */ /* 0x000fea0003800200 */
.L_x_1:
[----:B------:R-:W3:Y:S04]  /*0ad0*/  LDL.U16 R2, [R1+0x16] ;  /* 0x0000160001027983 */ /* 0x000ee80000100400 */
[----:B------:R-:W4:Y:S01]  /*0ae0*/  LDL R5, [R1+0x4] ;  /* 0x0000040001057983 */ /* 0x000f220000100800 */
[----:B------:R-:W-:Y:S03]  /*0af0*/  BSSY.RECONVERGENT B0, `(.L_x_3) ;  /* 0x0000010000007945 */ /* 0x000fe60003800200 */
[----:B------:R0:W-:Y:S01]  /*0b00*/  STL [R1], R14 ;  /* 0x0000000e01007387 */ /* 0x0001e20000100800 */
[----:B---3--:R-:W-:-:S04]  /*0b10*/  I2FP.F32.U32 R2, R2 ;  /* 0x0000000200027245 */ /* 0x008fc80000201000 */
[----:B------:R-:W1:Y:S08]  /*0b20*/  MUFU.RCP R3, R2 ;  /* 0x0000000200037308 */ /* 0x000e700000001000 */
[----:B----4-:R-:W3:Y:S01]  /*0b30*/  FCHK P0, R5, R2 ;  /* 0x0000000205007302 */ /* 0x010ee20000000000 */
[----:B-1----:R-:W-:-:S04]  /*0b40*/  FFMA R4, -R2, R3, 1 ;  /* 0x3f80000002047423 */ /* 0x002fc80000000103 */
[----:B------:R-:W-:-:S04]  /*0b50*/  FFMA R4, R3, R4, R3 ;  /* 0x0000000403047223 */ /* 0x000fc80000000003 */
[----:B------:R-:W-:-:S04]  /*0b60*/  FFMA R3, R4, R5, RZ ;  /* 0x0000000504037223 */ /* 0x000fc800000000ff */
[----:B------:R-:W-:-:S04]  /*0b70*/  FFMA R34, -R2, R3, R5 ;  /* 0x0000000302227223 */ /* 0x000fc80000000105 */
[----:B------:R-:W-:Y:S01]  /*0b80*/  FFMA R34, R4, R34, R3 ;  /* 0x0000002204227223 */ /* 0x000fe20000000003 */
[----:B------:R-:W-:Y:S01]  /*0b90*/  FADD R3, RZ, R14 ;  /* 0x0000000eff037221 */ /* 0x000fe20000000000 */
[----:B0--3--:R-:W-:Y:S06]  /*0ba0*/  @!P0 BRA `(.L_x_4) ;  /* 0x0000000000108947 */ /* 0x009fec0003800000 */
[----:B--2---:R-:W-:Y:S02]  /*0bb0*/  MOV R6, R2 ;  /* 0x0000000200067202 */ /* 0x004fe40000000f00 */
[----:B------:R-:W-:-:S07]  /*0bc0*/  MOV R9, 0xbe0 ;  /* 0x00000be000097802 */ /* 0x000fce0000000f00 */
[----:B------:R-:W-:Y:S05]  /*0bd0*/  CALL.REL.NOINC `($__internal_1_$__cuda_sm3x_div_rn_noftz_f32_slowpath) ;  /* 0x0000008000787944 */ /* 0x000fea0003c00000 */
[----:B------:R-:W-:-:S07]  /*0be0*/  IMAD.MOV.U32 R34, RZ, RZ, R5 ;  /* 0x000000ffff227224 */ /* 0x000fce00078e0005 */
.L_x_4:
[----:B------:R-:W-:Y:S05]  /*0bf0*/  BSYNC.RECONVERGENT B0 ;  /* 0x0000000000007941 */ /* 0x000fea0003800200 */
.L_x_3:
[----:B------:R-:W3:Y:S04]  /*0c00*/  LDL.U16 R2, [R1+0x18] ;  /* 0x0000180001027983 */ /* 0x000ee80000100400 */
[----:B------:R-:W4:Y:S01]  /*0c10*/  LDL R5, [R1+0x8] ;  /* 0x0000080001057983 */ /* 0x000f220000100800 */
[----:B------:R-:W-:Y:S01]  /*0c20*/  BSSY.RECONVERGENT B0, `(.L_x_5) ;  /* 0x0000010000007945 */ /* 0x000fe20003800200 */
[----:B------:R-:W-:Y:S02]  /*0c30*/  FADD R3, R3, R34 ;  /* 0x0000002203037221 */ /* 0x000fe40000000000 */
[----:B------:R0:W-:Y:S01]  /*0c40*/  STL [R1+0x4], R34 ;  /* 0x0000042201007387 */ /* 0x0001e20000100800 */
        /* <DEDUP_REMOVED lines=8> */
[----:B0--3--:R-:W-:Y:S06]  /*0cd0*/  @!P0 BRA `(.L_x_6) ;  /* 0x0000000000108947 */ /* 0x009fec0003800000 */
[----:B--2---:R-:W-:Y:S02]  /*0ce0*/  MOV R6, R2 ;  /* 0x0000000200067202 */ /* 0x004fe40000000f00 */
[----:B------:R-:W-:-:S07]  /*0cf0*/  MOV R9, 0xd10 ;  /* 0x00000d1000097802 */ /* 0x000fce0000000f00 */
[----:B------:R-:W-:Y:S05]  /*0d00*/  CALL.REL.NOINC `($__internal_1_$__cuda_sm3x_div_rn_noftz_f32_slowpath) ;  /* 0x00000080002c7944 */ /* 0x000fea0003c00000 */
[----:B------:R-:W-:-:S07]  /*0d10*/  IMAD.MOV.U32 R26, RZ, RZ, R5 ;  /* 0x000000ffff1a7224 */ /* 0x000fce00078e0005 */
.L_x_6:
[----:B------:R-:W-:Y:S05]  /*0d20*/  BSYNC.RECONVERGENT B0 ;  /* 0x0000000000007941 */ /* 0x000fea0003800200 */
.L_x_5:
        /* <DEDUP_REMOVED lines=11> */
[----:B--2---:R-:W-:-:S04]  /*0de0*/  FFMA R6, -R2, R5, R7 ;  /* 0x0000000502067223 */ /* 0x004fc80000000107 */
[----:B------:R-:W-:Y:S01]  /*0df0*/  FFMA R4, R4, R6, R5 ;  /* 0x0000000604047223 */ /* 0x000fe20000000005 */
[----:B0--3--:R-:W-:Y:S06]  /*0e00*/  @!P0 BRA `(.L_x_8) ;  /* 0x0000000000148947 */ /* 0x009fec0003800000 */
[----:B------:R-:W-:Y:S01]  /*0e10*/  MOV R5, R7 ;  /* 0x0000000700057202 */ /* 0x000fe20000000f00 */
[----:B------:R-:W-:Y:S01]  /*0e20*/  IMAD.MOV.U32 R6, RZ, RZ, R2 ;  /* 0x000000ffff067224 */ /* 0x000fe200078e0002 */
[----:B------:R-:W-:-:S07]  /*0e30*/  MOV R9, 0xe50 ;  /* 0x00000e5000097802 */ /* 0x000fce0000000f00 */
[----:B------:R-:W-:Y:S05]  /*0e40*/  CALL.REL.NOINC `($__internal_1_$__cuda_sm3x_div_rn_noftz_f32_slowpath) ;  /* 0x0000007c00dc7944 */ /* 0x000fea0003c00000 */
[----:B------:R-:W-:-:S07]  /*0e50*/  MOV R4, R5 ;  /* 0x0000000500047202 */ /* 0x000fce0000000f00 */
.L_x_8:
[----:B------:R-:W-:Y:S05]  /*0e60*/  BSYNC.RECONVERGENT B0 ;  /* 0x0000000000007941 */ /* 0x000fea0003800200 */
.L_x_7:
[----:B------:R-:W2:Y:S04]  /*0e70*/  LDL.U16 R6, [R1+0x1c] ;  /* 0x00001c0001067983 */ /* 0x000ea80000100400 */
[----:B------:R-:W3:Y:S01]  /*0e80*/  LDL R5, [R1+0x10] ;  /* 0x0000100001057983 */ /* 0x000ee20000100800 */
[----:B------:R-:W-:Y:S01]  /*0e90*/  BSSY.RECONVERGENT B0, `(.L_x_9) ;  /* 0x000000f000007945 */ /* 0x000fe20003800200 */
[----:B------:R-:W-:Y:S02]  /*0ea0*/  FADD R3, R3, R4 ;  /* 0x0000000403037221 */ /* 0x000fe40000000000 */
[----:B------:R0:W-:Y:S01]  /*0eb0*/  STL [R1+0xc], R4 ;  /* 0x00000c0401007387 */ /* 0x0001e20000100800 */
[----:B--2---:R-:W-:-:S04]  /*0ec0*/  I2FP.F32.U32 R6, R6 ;  /* 0x0000000600067245 */ /* 0x004fc80000201000 */
[----:B------:R-:W1:Y:S08]  /*0ed0*/  MUFU.RCP R7, R6 ;  /* 0x0000000600077308 */ /* 0x000e700000001000 */
[----:B---3--:R-:W2:Y:S01]  /*0ee0*/  FCHK P0, R5, R6 ;  /* 0x0000000605007302 */ /* 0x008ea20000000000 */
[----:B-1----:R-:W-:-:S04]  /*0ef0*/  FFMA R2, -R6, R7, 1 ;  /* 0x3f80000006027423 */ /* 0x002fc80000000107 */
[----:B------:R-:W-:-:S04]  /*0f00*/  FFMA R2, R7, R2, R7 ;  /* 0x0000000207027223 */ /* 0x000fc80000000007 */
[----:B------:R-:W-:-:S04]  /*0f10*/  FFMA R7, R5, R2, RZ ;  /* 0x0000000205077223 */ /* 0x000fc800000000ff */
[----:B------:R-:W-:-:S04]  /*0f20*/  FFMA R9, -R6, R7, R5 ;  /* 0x0000000706097223 */ /* 0x000fc80000000105 */
[----:B------:R-:W-:Y:S01]  /*0f30*/  FFMA R2, R2, R9, R7 ;  /* 0x0000000902027223 */ /* 0x000fe20000000007 */
[----:B0-2---:R-:W-:Y:S06]  /*0f40*/  @!P0 BRA `(.L_x_10) ;  /* 0x00000000000c8947 */ /* 0x005fec0003800000 */
[----:B------:R-:W-:-:S07]  /*0f50*/  MOV R9, 0xf70 ;  /* 0x00000f7000097802 */ /* 0x000fce0000000f00 */
[----:B------:R-:W-:Y:S05]  /*0f60*/  CALL.REL.NOINC `($__internal_1_$__cuda_sm3x_div_rn_noftz_f32_slowpath) ;  /* 0x0000007c00947944 */ /* 0x000fea0003c00000 */
[----:B------:R-:W-:-:S07]  /*0f70*/  IMAD.MOV.U32 R2, RZ, RZ, R5 ;  /* 0x000000ffff027224 */ /* 0x000fce00078e0005 */
.L_x_10:
[----:B------:R-:W-:Y:S05]  /*0f80*/  BSYNC.RECONVERGENT B0 ;  /* 0x0000000000007941 */ /* 0x000fea0003800200 */
.L_x_9:
[----:B------:R-:W-:Y:S02]  /*0f90*/  HFMA2 R6, -RZ, RZ, 1.57421875, -19.203125 ;  /* 0x3e4ccccdff067431 */ /* 0x000fe400000001ff */
[----:B------:R-:W-:Y:S01]  /*0fa0*/  FADD R7, R3, R2 ;  /* 0x0000000203077221 */ /* 0x000fe20000000000 */
[----:B------:R-:W-:Y:S01]  /*0fb0*/  IMAD.MOV.U32 R5, RZ, RZ, 0x40a00000 ;  /* 0x40a00000ff057424 */ /* 0x000fe200078e00ff */
[----:B------:R0:W-:Y:S01]  /*0fc0*/  STL [R1+0x10], R2 ;  /* 0x0000100201007387 */ /* 0x0001e20000100800 */
[----:B------:R-:W-:Y:S01]  /*0fd0*/  BSSY.RECONVERGENT B0, `(.L_x_11) ;  /* 0x000000d000007945 */ /* 0x000fe20003800200 */
[----:B------:R-:W1:Y:S01]  /*0fe0*/  FCHK P0, R7, 5 ;  /* 0x40a0000007007902 */ /* 0x000e620000000000 */
[----:B------:R-:W-:-:S04]  /*0ff0*/  FFMA R5, R6, -R5, 1 ;  /* 0x3f80000006057423 */ /* 0x000fc80000000805 */
[----:B------:R-:W-:-:S04]  /*1000*/  FFMA R5, R5, R6, 0.20000000298023223877 ;  /* 0x3e4ccccd05057423 */ /* 0x000fc80000000006 */
[----:B------:R-:W-:-:S04]  /*1010*/  FFMA R6, R7, R5, RZ ;  /* 0x0000000507067223 */ /* 0x000fc800000000ff */
[----:B------:R-:W-:-:S04]  /*1020*/  FFMA R3, R6, -5, R7 ;  /* 0xc0a0000006037823 */ /* 0x000fc80000000007 */
[----:B------:R-:W-:Y:S01]  /*1030*/  FFMA R3, R5, R3, R6 ;  /* 0x0000000305037223 */ /* 0x000fe20000000006 */
[----:B01----:R-:W-:Y:S06]  /*1040*/  @!P0 BRA `(.L_x_12) ;  /* 0x0000000000148947 */ /* 0x003fec0003800000 */
[----:B------:R-:W-:Y:S01]  /*1050*/  MOV R5, R7 ;  /* 0x0000000700057202 */ /* 0x000fe20000000f00 */
[----:B------:R-:W-:Y:S01]  /*1060*/  IMAD.MOV.U32 R6, RZ, RZ, 0x40a00000 ;  /* 0x40a00000ff067424 */ /* 0x000fe200078e00ff */
[----:B------:R-:W-:-:S07]  /*1070*/  MOV R9, 0x1090 ;  /* 0x0000109000097802 */ /* 0x000fce0000000f00 */
[----:B------:R-:W-:Y:S05]  /*1080*/  CALL.REL.NOINC `($__internal_1_$__cuda_sm3x_div_rn_noftz_f32_slowpath) ;  /* 0x0000007c004c7944 */ /* 0x000fea0003c00000 */
[----:B------:R-:W-:-:S07]  /*1090*/  MOV R3, R5 ;  /* 0x0000000500037202 */ /* 0x000fce0000000f00 */
.L_x_12:
[----:B------:R-:W-:Y:S05]  /*10a0*/  BSYNC.RECONVERGENT B0 ;  /* 0x0000000000007941 */ /* 0x000fea0003800200 */
.L_x_11:
[----:B------:R-:W0:Y:S02]  /*10b0*/  LDC.64 R6, c[0x0][0x398] ;  /* 0x0000e600ff067b82 */ /* 0x000e240000000a00 */
[----:B0-----:R-:W2:Y:S01]  /*10c0*/  LDG.E R10, desc[UR10][R6.64] ;  /* 0x0000000a060a7981 */ /* 0x001ea2000c1e1900 */
[----:B------:R-:W-:Y:S01]  /*10d0*/  BSSY.RECONVERGENT B0, `(.L_x_13) ;  /* 0x000004c000007945 */ /* 0x000fe20003800200 */
[----:B------:R-:W-:Y:S01]  /*10e0*/  IMAD.MOV.U32 R32, RZ, RZ, RZ ;  /* 0x000000ffff207224 */ /* 0x000fe200078e00ff */
[----:B--2---:R-:W-:-:S13]  /*10f0*/  FSETP.GEU.AND P0, PT, R3, R10, PT ;  /* 0x0000000a0300720b */ /* 0x004fda0003f0e000 */
[----:B------:R-:W-:Y:S05]  /*1100*/  @!P0 BRA `(.L_x_14) ;  /* 0x0000000400208947 */ /* 0x000fea0003800000 */
[----:B------:R-:W2:Y:S01]  /*1110*/  LDG.E R10, desc[UR10][R6.64+0x4] ;  /* 0x0000040a060a7981 */ /* 0x000ea2000c1e1900 */
[----:B------:R-:W-:Y:S01]  /*1120*/  HFMA2 R32, -RZ, RZ, 0, 5.9604644775390625e-08 ;  /* 0x00000001ff207431 */ /* 0x000fe200000001ff */
[----:B--2---:R-:W-:-:S13]  /*1130*/  FSETP.GEU.AND P0, PT, R3, R10, PT ;  /* 0x0000000a0300720b */ /* 0x004fda0003f0e000 */
[----:B------:R-:W-:Y:S05]  /*1140*/  @!P0 BRA `(.L_x_14) ;  /* 0x0000000400108947 */ /* 0x000fea0003800000 */
[----:B------:R-:W2:Y:S01]  /*1150*/  LDG.E R10, desc[UR10][R6.64+0x8] ;  /* 0x0000080a060a7981 */ /* 0x000ea2000c1e1900 */
[----:B------:R-:W-:Y:S01]  /*1160*/  IMAD.MOV.U32 R32, RZ, RZ, 0x2 ;  /* 0x00000002ff207424 */ /* 0x000fe200078e00ff */
[----:B--2---:R-:W-:-:S13]  /*1170*/  FSETP.GEU.AND P0, PT, R3, R10, PT ;  /* 0x0000000a0300720b */ /* 0x004fda0003f0e000 */
[----:B------:R-:W-:Y:S05]  /*1180*/  @!P0 BRA `(.L_x_14) ;  /* 0x0000000400008947 */ /* 0x000fea0003800000 */
[----:B------:R-:W2:Y:S01]  /*1190*/  LDG.E R10, desc[UR10][R6.64+0xc] ;  /* 0x00000c0a060a7981 */ /* 0x000ea2000c1e1900 */
[----:B------:R-:W-:Y:S02]  /*11a0*/  MOV R32, 0x3 ;  /* 0x0000000300207802 */ /* 0x000fe40000000f00 */
[----:B--2---:R-:W-:-:S13]  /*11b0*/  FSETP.GEU.AND P0, PT, R3, R10, PT ;  /* 0x0000000a0300720b */ /* 0x004fda0003f0e000 */
[----:B------:R-:W-:Y:S05]  /*11c0*/  @!P0 BRA `(.L_x_14) ;  /* 0x0000000000f08947 */ /* 0x000fea0003800000 */
[----:B------:R-:W2:Y:S01]  /*11d0*/  LDG.E R10, desc[UR10][R6.64+0x10] ;  /* 0x0000100a060a7981 */ /* 0x000ea2000c1e1900 */
[----:B------:R-:W-:Y:S01]  /*11e0*/  IMAD.MOV.U32 R32, RZ, RZ, 0x4 ;  /* 0x00000004ff207424 */ /* 0x000fe200078e00ff */
[----:B--2---:R-:W-:-:S13]  /*11f0*/  FSETP.GEU.AND P0, PT, R3, R10, PT ;  /* 0x0000000a0300720b */ /* 0x004fda0003f0e000 */
[----:B------:R-:W-:Y:S05]  /*1200*/  @!P0 BRA `(.L_x_14) ;  /* 0x0000000000e08947 */ /* 0x000fea0003800000 */
[----:B------:R-:W2:Y:S01]  /*1210*/  LDG.E R10, desc[UR10][R6.64+0x14] ;  /* 0x0000140a060a7981 */ /* 0x000ea2000c1e1900 */
[----:B------:R-:W-:Y:S01]  /*1220*/  HFMA2 R32, -RZ, RZ, 0, 2.98023223876953125e-07 ;  /* 0x00000005ff207431 */ /* 0x000fe200000001ff */
        /* <DEDUP_REMOVED lines=15> */
[----:B------:R-:W-:Y:S01]  /*1320*/  HFMA2 R32, -RZ, RZ, 0, 5.36441802978515625e-07 ;  /* 0x00000009ff207431 */ /* 0x000fe200000001ff */
        /* <DEDUP_REMOVED lines=15> */
[----:B------:R-:W-:Y:S01]  /*1420*/  HFMA2 R32, -RZ, RZ, 0, 7.74860382080078125e-07 ;  /* 0x0000000dff207431 */ /* 0x000fe200000001ff */
        /* <DEDUP_REMOVED lines=15> */
[----:B------:R-:W-:Y:S01]  /*1520*/  HFMA2 R32, -RZ, RZ, 0, 1.013278961181640625e-06 ;  /* 0x00000011ff207431 */ /* 0x000fe200000001ff */
[----:B--2---:R-:W-:-:S13]  /*1530*/  FSETP.GEU.AND P0, PT, R3, R10, PT ;  /* 0x0000000a0300720b */ /* 0x004fda0003f0e000 */
[----:B------:R-:W-:Y:S05]  /*1540*/  @!P0 BRA `(.L_x_14) ;  /* 0x0000000000108947 */ /* 0x000fea0003800000 */
[----:B------:R-:W2:Y:S01]  /*1550*/  LDG.E R6, desc[UR10][R6.64+0x48] ;  /* 0x0000480a06067981 */ /* 0x000ea2000c1e1900 */
[----:B------:R-:W-:Y:S01]  /*1560*/  IMAD.MOV.U32 R32, RZ, RZ, 0x12 ;  /* 0x00000012ff207424 */ /* 0x000fe200078e00ff */
[----:B--2---:R-:W-:-:S13]  /*1570*/  FSETP.GEU.AND P0, PT, R3, R6, PT ;  /* 0x000000060300720b */ /* 0x004fda0003f0e000 */
[----:B------:R-:W-:-:S07]  /*1580*/  @P0 MOV R32, 0x13 ;  /* 0x0000001300200802 */ /* 0x000fce0000000f00 */
.L_x_14:
[----:B------:R-:W-:Y:S05]  /*1590*/  BSYNC.RECONVERGENT B0 ;  /* 0x0000000000007941 */ /* 0x000fea0003800200 */
.L_x_13:
[----:B------:R-:W0:Y:S01]  /*15a0*/  LDC.64 R6, c[0x0][0x3a0] ;  /* 0x0000e800ff067b82 */ /* 0x000e220000000a00 */
[----:B------:R-:W-:Y:S01]  /*15b0*/  IMAD.SHL.U32 R3, R30, 0x80, RZ ;  /* 0x000000801e037824 */ /* 0x000fe200078e00ff */
[----:B------:R-:W-:-:S04]  /*15c0*/  SHF.L.U32 R10, R31, 0x5, RZ ;  /* 0x000000051f0a7819 */ /* 0x000fc800000006ff */
[----:B------:R-:W-:-:S04]  /*15d0*/  LOP3.LUT R3, R3, 0x180, RZ, 0xc0, !PT ;  /* 0x0000018003037812 */ /* 0x000fc800078ec0ff */
[----:B------:R-:W-:-:S05]  /*15e0*/  LOP3.LUT R3, R3, 0x60, R10, 0xf8, !PT ;  /* 0x0000006003037812 */ /* 0x000fca00078ef80a */
[----:B0-----:R-:W-:-:S05]  /*15f0*/  IMAD.WIDE.U32 R6, R3, 0x4, R6 ;  /* 0x0000000403067825 */ /* 0x001fca00078e0006 */
[----:B------:R-:W2:Y:S01]  /*1600*/  LDG.E R3, desc[UR10][R6.64] ;  /* 0x0000000a06037981 */ /* 0x000ea2000c1e1900 */
[----:B------:R-:W-:Y:S01]  /*1610*/  BSSY.RECONVERGENT B0, `(.L_x_15) ;  /* 0x000016c000007945 */ /* 0x000fe20003800200 */
[----:B--2---:R-:W0:Y:S02]  /*1620*/  F2I.U32.TRUNC.NTZ R27, R3 ;  /* 0x00000003001b7305 */ /* 0x004e24000020f000 */
[C---:B0-----:R-:W-:Y:S02]  /*1630*/  PRMT R5, R27.reuse, 0x9910, RZ ;  /* 0x000099101b057816 */ /* 0x041fe400000000ff */
[----:B------:R-:W-:Y:S02]  /*1640*/  PRMT R33, R27, 0x7610, R33 ;  /* 0x000076101b217816 */ /* 0x000fe40000000021 */
[----:B------:R-:W-:-:S13]  /*1650*/  ISETP.NE.AND P0, PT, R5, RZ, PT ;  /* 0x000000ff0500720c */ /* 0x000fda0003f05270 */
[----:B------:R-:W-:Y:S05]  /*1660*/  @P0 BRA `(.L_x_16) ;  /* 0x0000001400980947 */ /* 0x000fea0003800000 */
[----:B------:R-:W2:Y:S04]  /*1670*/  LDG.E R28, desc[UR10][R6.64+0x4] ;  /* 0x0000040a061c7981 */ /* 0x000ea8000c1e1900 */
[----:B------:R-:W3:Y:S04]  /*1680*/  LDG.E R9, desc[UR10][R6.64+0x8] ;  /* 0x0000080a06097981 */ /* 0x000ee8000c1e1900 */
[----:B------:R0:W5:Y:S04]  /*1690*/  LDG.E R16, desc[UR10][R6.64+0xc] ;  /* 0x00000c0a06107981 */ /* 0x000168000c1e1900 */
[----:B------:R0:W5:Y:S04]  /*16a0*/  LDG.E R17, desc[UR10][R6.64+0x10] ;  /* 0x0000100a06117981 */ /* 0x000168000c1e1900 */
[----:B------:R0:W5:Y:S04]  /*16b0*/  LDG.E R19, desc[UR10][R6.64+0x14] ;  /* 0x0000140a06137981 */ /* 0x000168000c1e1900 */
[----:B------:R0:W5:Y:S04]  /*16c0*/  LDG.E R20, desc[UR10][R6.64+0x18] ;  /* 0x0000180a06147981 */ /* 0x000168000c1e1900 */
[----:B------:R0:W5:Y:S01]  /*16d0*/  LDG.E R21, desc[UR10][R6.64+0x1c] ;  /* 0x00001c0a06157981 */ /* 0x000162000c1e1900 */
[----:B------:R-:W1:Y:S01]  /*16e0*/  F2F.F64.F32 R10, R14 ;  /* 0x0000000e000a7310 */ /* 0x000e620000201800 */
[----:B------:R-:W-:Y:S01]  /*16f0*/  UMOV UR4, 0xc1bda512 ;  /* 0xc1bda51200047882 */ /* 0x000fe20000000000 */
[----:B------:R-:W-:Y:S01]  /*1700*/  UMOV UR5, 0x3fef2617 ;  /* 0x3fef261700057882 */ /* 0x000fe20000000000 */
[----:B------:R-:W-:Y:S01]  /*1710*/  FSETP.NEU.AND P1, PT, R3, RZ, PT ;  /* 0x000000ff0300720b */ /* 0x000fe20003f2d000 */
[----:B------:R-:W-:Y:S01]  /*1720*/  IMAD.MOV.U32 R22, RZ, RZ, 0x461c4000 ;  /* 0x461c4000ff167424 */ /* 0x000fe200078e00ff */
[----:B------:R-:W-:Y:S03]  /*1730*/  BSSY.RECONVERGENT B1, `(.L_x_17) ;  /* 0x000001f000017945 */ /* 0x000fe60003800200 */
[----:B------:R-:W-:Y:S01]  /*1740*/  F2F.F64.F32 R4, R4 ;  /* 0x0000000400047310 */ /* 0x000fe20000201800 */
[----:B-1----:R-:W-:-:S07]  /*1750*/  DADD R12, R10, -UR4 ;  /* 0x800000040a0c7e29 */ /* 0x002fce0008000000 */
[----:B------:R-:W-:Y:S01]  /*1760*/  @P1 MOV R22, RZ ;  /* 0x000000ff00161202 */ /* 0x000fe20000000f00 */
[----:B------:R-:W1:Y:S01]  /*1770*/  F2F.F64.F32 R10, R34 ;  /* 0x00000022000a7310 */ /* 0x000e620000201800 */
[----:B------:R-:W-:-:S07]  /*1780*/  @P1 PRMT R33, R27, 0x7610, R33 ;  /* 0x000076101b211816 */ /* 0x000fce0000000021 */
[----:B------:R-:W4:Y:S01]  /*1790*/  F2F.F32.F64 R12, R12 ;  /* 0x0000000c000c7310 */ /* 0x000f220000301000 */
[----:B-1----:R-:W-:-:S07]  /*17a0*/  DADD R14, R10, -UR4 ;  /* 0x800000040a0e7e29 */ /* 0x002fce0008000000 */
[----:B------:R-:W1:Y:S01]  /*17b0*/  F2F.F64.F32 R2, R2 ;  /* 0x0000000200027310 */ /* 0x000e620000201800 */
[----:B----4-:R-:W-:-:S07]  /*17c0*/  FSETP.GT.AND P0, PT, R12, RZ, PT ;  /* 0x000000ff0c00720b */ /* 0x010fce0003f04000 */
[----:B------:R1:W4:Y:S01]  /*17d0*/  F2F.F32.F64 R29, R14 ;  /* 0x0000000e001d7310 */ /* 0x0003220000301000 */
[----:B------:R-:W-:Y:S01]  /*17e0*/  FSEL R23, R12, -R12, P0 ;  /* 0x8000000c0c177208 */ /* 0x000fe20000000000 */
[----:B------:R-:W-:-:S04]  /*17f0*/  DADD R12, R4, -UR4 ;  /* 0x80000004040c7e29 */ /* 0x000fc80008000000 */
[----:B------:R-:W-:Y:S02]  /*1800*/  FADD R23, RZ, R23 ;  /* 0x00000017ff177221 */ /* 0x000fe40000000000 */
[----:B------:R0:W0:Y:S01]  /*1810*/  F2F.F64.F32 R10, R26 ;  /* 0x0000001a000a7310 */ /* 0x0000220000201800 */
[----:B-1----:R-:W-:Y:S02]  /*1820*/  DADD R14, R2, -UR4 ;  /* 0x80000004020e7e29 */ /* 0x002fe40008000000 */
[----:B------:R-:W-:Y:S02]  /*1830*/  FSETP.GEU.AND P0, PT, R23, R22, PT ;  /* 0x000000161700720b */ /* 0x000fe40003f0e000 */
[----:B----4-:R-:W-:-:S04]  /*1840*/  FSETP.GT.AND P1, PT, R29, RZ, PT ;  /* 0x000000ff1d00720b */ /* 0x010fc80003f24000 */
[----:B0-----:R-:W-:Y:S01]  /*1850*/  FSEL R26, R29, -R29, P1 ;  /* 0x8000001d1d1a7208 */ /* 0x001fe20000800000 */
[----:B------:R-:W-:Y:S01]  /*1860*/  DADD R10, R10, -UR4 ;  /* 0x800000040a0a7e29 */ /* 0x000fe20008000000 */
[----:B--2---:R-:W-:Y:S02]  /*1870*/  FSETP.EQ.OR P0, PT, R28, RZ, P0 ;  /* 0x000000ff1c00720b */ /* 0x004fe40000702400 */
[----:B---3--:R-:W-:-:S11]  /*1880*/  FSETP.NEU.AND P2, PT, R9, RZ, PT ;  /* 0x000000ff0900720b */ /* 0x008fd60003f4d000 */
[----:B------:R-:W0:Y:S01]  /*1890*/  @!P0 F2I.U32.TRUNC.NTZ R28, R28 ;  /* 0x0000001c001c8305 */ /* 0x000e22000020f000 */
[----:B------:R-:W-:Y:S01]  /*18a0*/  @!P0 IMAD.MOV.U32 R22, RZ, RZ, R23 ;  /* 0x000000ffff168224 */ /* 0x000fe200078e0017 */
[----:B0-----:R-:W-:Y:S01]  /*18b0*/  @!P0 PRMT R33, R28, 0x7610, R33 ;  /* 0x000076101c218816 */ /* 0x001fe20000000021 */
[----:B------:R-:W-:Y:S06]  /*18c0*/  @!P2 BRA `(.L_x_18) ;  /* 0x000000000014a947 */ /* 0x000fec0003800000 */
[----:B------:R-:W-:-:S05]  /*18d0*/  FADD R3, RZ, R26 ;  /* 0x0000001aff037221 */ /* 0x000fca0000000000 */
[----:B------:R-:W-:-:S13]  /*18e0*/  FSETP.GEU.AND P0, PT, R3, R22, PT ;  /* 0x000000160300720b */ /* 0x000fda0003f0e000 */
[----:B------:R-:W0:Y:S01]  /*18f0*/  @!P0 F2I.U32.TRUNC.NTZ R9, R9 ;  /* 0x0000000900098305 */ /* 0x000e22000020f000 */
[----:B------:R-:W-:Y:S02]  /*1900*/  @!P0 MOV R22, R3 ;  /* 0x0000000300168202 */ /* 0x000fe40000000f00 */
[----:B0-----:R-:W-:-:S07]  /*1910*/  @!P0 PRMT R33, R9, 0x7610, R33 ;  /* 0x0000761009218816 */ /* 0x001fce0000000021 */
.L_x_18:
[----:B------:R-:W-:Y:S05]  /*1920*/  BSYNC.RECONVERGENT B1 ;  /* 0x0000000000017941 */ /* 0x000fea0003800200 */
.L_x_17:
[----:B------:R0:W5:Y:S04]  /*1930*/  LDG.E R36, desc[UR10][R6.64+0x20] ;  /* 0x0000200a06247981 */ /* 0x000168000c1e1900 */
[----:B------:R0:W5:Y:S04]  /*1940*/  LDG.E R35, desc[UR10][R6.64+0x24] ;  /* 0x0000240a06237981 */ /* 0x000168000c1e1900 */
[----:B------:R0:W5:Y:S04]  /*1950*/  LDG.E R34, desc[UR10][R6.64+0x28] ;  /* 0x0000280a06227981 */ /* 0x000168000c1e1900 */
[----:B------:R0:W5:Y:S04]  /*1960*/  LDG.E R29, desc[UR10][R6.64+0x2c] ;  /* 0x00002c0a061d7981 */ /* 0x000168000c1e1900 */
[----:B------:R0:W5:Y:S04]  /*1970*/  LDG.E R28, desc[UR10][R6.64+0x30] ;  /* 0x0000300a061c7981 */ /* 0x000168000c1e1900 */
[----:B------:R0:W5:Y:S04]  /*1980*/  LDG.E R27, desc[UR10][R6.64+0x34] ;  /* 0x0000340a061b7981 */ /* 0x000168000c1e1900 */
[----:B------:R0:W5:Y:S04]  /*1990*/  LDG.E R9, desc[UR10][R6.64+0x38] ;  /* 0x0000380a06097981 */ /* 0x000168000c1e1900 */
[----:B------:R0:W5:Y:S04]  /*19a0*/  LDG.E R3, desc[UR10][R6.64+0x3c] ;  /* 0x00003c0a06037981 */ /* 0x000168000c1e1900 */
[----:B------:R0:W5:Y:S01]  /*19b0*/  LDG.E R2, desc[UR10][R6.64+0x40] ;  /* 0x0000400a06027981 */ /* 0x000162000c1e1900 */
[----:B------:R-:W-:Y:S01]  /*19c0*/  FADD R5, R23, R26 ;  /* 0x0000001a17057221 */ /* 0x000fe20000000000 */
[----:B------:R-:W1:Y:S01]  /*19d0*/  F2F.F32.F64 R10, R10 ;  /* 0x0000000a000a7310 */ /* 0x000e620000301000 */
[----:B-----5:R-:W-:Y:S01]  /*19e0*/  FSETP.NEU.AND P4, PT, R17, RZ, PT ;  /* 0x000000ff1100720b */ /* 0x020fe20003f8d000 */
[----:B------:R-:W-:Y:S01]  /*19f0*/  BSSY.RECONVERGENT B1, `(.L_x_19) ;  /* 0x0000012000017945 */ /* 0x000fe20003800200 */
[----:B------:R-:W-:-:S02]  /*1a00*/  FSETP.NEU.AND P5, PT, R19, RZ, PT ;  /* 0x000000ff1300720b */ /* 0x000fc40003fad000 */
[----:B------:R-:W-:Y:S02]  /*1a10*/  FSETP.GEU.AND P0, PT, R5, R22, PT ;  /* 0x000000160500720b */ /* 0x000fe40003f0e000 */
[----:B------:R-:W-:Y:S01]  /*1a20*/  FSETP.NEU.AND P1, PT, R20, RZ, PT ;  /* 0x000000ff1400720b */ /* 0x000fe20003f2d000 */
[----:B------:R0:W2:Y:S01]  /*1a30*/  F2F.F32.F64 R12, R12 ;  /* 0x0000000c000c7310 */ /* 0x0000a20000301000 */
[----:B------:R-:W-:Y:S02]  /*1a40*/  FSETP.EQ.OR P0, PT, R16, RZ, P0 ;  /* 0x000000ff1000720b */ /* 0x000fe40000702400 */
[----:B------:R-:W-:Y:S02]  /*1a50*/  FSETP.NEU.AND P2, PT, R21, RZ, PT ;  /* 0x000000ff1500720b */ /* 0x000fe40003f4d000 */
[----:B-1----:R-:W-:-:S04]  /*1a60*/  FSETP.GT.AND P3, PT, R10, RZ, PT ;  /* 0x000000ff0a00720b */ /* 0x002fc80003f64000 */
[----:B------:R-:W-:-:S05]  /*1a70*/  FSEL R4, R10, -R10, P3 ;  /* 0x8000000a0a047208 */ /* 0x000fca0001800000 */
[----:B------:R-:W1:Y:S01]  /*1a80*/  @!P0 F2I.U32.TRUNC.NTZ R16, R16 ;  /* 0x0000001000108305 */ /* 0x000e62000020f000 */
[----:B------:R-:W-:Y:S01]  /*1a90*/  @!P0 IMAD.MOV.U32 R22, RZ, RZ, R5 ;  /* 0x000000ffff168224 */ /* 0x000fe200078e0005 */
[----:B-1----:R-:W-:Y:S01]  /*1aa0*/  @!P0 PRMT R33, R16, 0x7610, R33 ;  /* 0x0000761010218816 */ /* 0x002fe20000000021 */
[----:B0-2---:R-:W-:Y:S06]  /*1ab0*/  @!P4 BRA `(.L_x_20) ;  /* 0x000000000014c947 */ /* 0x005fec0003800000 */
[----:B------:R-:W-:-:S05]  /*1ac0*/  FADD R11, RZ, R4 ;  /* 0x00000004ff0b7221 */ /* 0x000fca0000000000 */
[----:B------:R-:W-:-:S13]  /*1ad0*/  FSETP.GEU.AND P0, PT, R11, R22, PT ;  /* 0x000000160b00720b */ /* 0x000fda0003f0e000 */
[----:B------:R-:W0:Y:S01]  /*1ae0*/  @!P0 F2I.U32.TRUNC.NTZ R17, R17 ;  /* 0x0000001100118305 */ /* 0x000e22000020f000 */
[----:B------:R-:W-:Y:S02]  /*1af0*/  @!P0 MOV R22, R11 ;  /* 0x0000000b00168202 */ /* 0x000fe40000000f00 */
[----:B0-----:R-:W-:-:S07]  /*1b00*/  @!P0 PRMT R33, R17, 0x7610, R33 ;  /* 0x0000761011218816 */ /* 0x001fce0000000021 */
.L_x_20:
[----:B------:R-:W-:Y:S05]  /*1b10*/  BSYNC.RECONVERGENT B1 ;  /* 0x0000000000017941 */ /* 0x000fea0003800200 */
.L_x_19:
[----:B------:R-:W-:Y:S04]  /*1b20*/  BSSY.RECONVERGENT B1, `(.L_x_21) ;  /* 0x0000007000017945 */ /* 0x000fe80003800200 */
[----:B------:R-:W-:Y:S05]  /*1b30*/  @!P5 BRA `(.L_x_22) ;  /* 0x000000000014d947 */ /* 0x000fea0003800000 */
[----:B------:R-:W-:-:S05]  /*1b40*/  FADD R11, R23, R4 ;  /* 0x00000004170b7221 */ /* 0x000fca0000000000 */
[----:B------:R-:W-:-:S13]  /*1b50*/  FSETP.GEU.AND P0, PT, R11, R22, PT ;  /* 0x000000160b00720b */ /* 0x000fda0003f0e000 */
[----:B------:R-:W0:Y:S01]  /*1b60*/  @!P0 F2I.U32.TRUNC.NTZ R19, R19 ;  /* 0x0000001300138305 */ /* 0x000e22000020f000 */
[----:B------:R-:W-:Y:S01]  /*1b70*/  @!P0 IMAD.MOV.U32 R22, RZ, RZ, R11 ;  /* 0x000000ffff168224 */ /* 0x000fe200078e000b */
[----:B0-----:R-:W-:-:S07]  /*1b80*/  @!P0 PRMT R33, R19, 0x7610, R33 ;  /* 0x0000761013218816 */ /* 0x001fce0000000021 */
.L_x_22:
[----:B------:R-:W-:Y:S05]  /*1b90*/  BSYNC.RECONVERGENT B1 ;  /* 0x0000000000017941 */ /* 0x000fea0003800200 */
.L_x_21:
[----:B------:R-:W-:Y:S04]  /*1ba0*/  BSSY.RECONVERGENT B1, `(.L_x_23) ;  /* 0x0000008000017945 */ /* 0x000fe80003800200 */
[----:B------:R-:W-:Y:S05]  /*1bb0*/  @!P1 BRA `(.L_x_24) ;  /* 0x0000000000189947 */ /* 0x000fea0003800000 */
[----:B------:R-:W-:-:S04]  /*1bc0*/  FADD R11, RZ, R26 ;  /* 0x0000001aff0b7221 */ /* 0x000fc80000000000 */
[----:B------:R-:W-:-:S05]  /*1bd0*/  FADD R11, R4, R11 ;  /* 0x0000000b040b7221 */ /* 0x000fca0000000000 */
[----:B------:R-:W-:-:S13]  /*1be0*/  FSETP.GEU.AND P0, PT, R11, R22, PT ;  /* 0x000000160b00720b */ /* 0x000fda0003f0e000 */
[----:B------:R-:W0:Y:S01]  /*1bf0*/  @!P0 F2I.U32.TRUNC.NTZ R20, R20 ;  /* 0x0000001400148305 */ /* 0x000e22000020f000 */
[----:B------:R-:W-:Y:S02]  /*1c00*/  @!P0 MOV R22, R11 ;  /* 0x0000000b00168202 */ /* 0x000fe40000000f00 */
[----:B0-----:R-:W-:-:S07]  /*1c10*/  @!P0 PRMT R33, R20, 0x7610, R33 ;  /* 0x0000761014218816 */ /* 0x001fce0000000021 */
.L_x_24:
[----:B------:R-:W-:Y:S05]  /*1c20*/  BSYNC.RECONVERGENT B1 ;  /* 0x0000000000017941 */ /* 0x000fea0003800200 */
.L_x_23:
[----:B------:R-:W-:Y:S04]  /*1c30*/  BSSY.RECONVERGENT B1, `(.L_x_25) ;  /* 0x0000007000017945 */ /* 0x000fe80003800200 */
[----:B------:R-:W-:Y:S05]  /*1c40*/  @!P2 BRA `(.L_x_26) ;  /* 0x000000000014a947 */ /* 0x000fea0003800000 */
[----:B------:R-:W-:-:S05]  /*1c50*/  FADD R11, R5, R4 ;  /* 0x00000004050b7221 */ /* 0x000fca0000000000 */
[----:B------:R-:W-:-:S13]  /*1c60*/  FSETP.GEU.AND P0, PT, R11, R22, PT ;  /* 0x000000160b00720b */ /* 0x000fda0003f0e000 */
[----:B------:R-:W0:Y:S01]  /*1c70*/  @!P0 F2I.U32.TRUNC.NTZ R21, R21 ;  /* 0x0000001500158305 */ /* 0x000e22000020f000 */
[----:B------:R-:W-:Y:S01]  /*1c80*/  @!P0 IMAD.MOV.U32 R22, RZ, RZ, R11 ;  /* 0x000000ffff168224 */ /* 0x000fe200078e000b */
[----:B0-----:R-:W-:-:S07]  /*1c90*/  @!P0 PRMT R33, R21, 0x7610, R33 ;  /* 0x0000761015218816 */ /* 0x001fce0000000021 */
.L_x_26:
[----:B------:R-:W-:Y:S05]  /*1ca0*/  BSYNC.RECONVERGENT B1 ;  /* 0x0000000000017941 */ /* 0x000fea0003800200 */
.L_x_25:
[----:B------:R-:W-:Y:S01]  /*1cb0*/  FSETP.NEU.AND P5, PT, R36, RZ, PT ;  /* 0x000000ff2400720b */ /* 0x000fe20003fad000 */
[----:B------:R-:W-:Y:S01]  /*1cc0*/  BSSY.RECONVERGENT B1, `(.L_x_27) ;  /* 0x000000f000017945 */ /* 0x000fe20003800200 */
[C---:B------:R-:W-:Y:S02]  /*1cd0*/  FSETP.GT.AND P6, PT, R12.reuse, RZ, PT ;  /* 0x000000ff0c00720b */ /* 0x040fe40003fc4000 */
[----:B------:R-:W-:Y:S02]  /*1ce0*/  FSETP.NEU.AND P3, PT, R35, RZ, PT ;  /* 0x000000ff2300720b */ /* 0x000fe40003f6d000 */
[----:B------:R-:W-:Y:S02]  /*1cf0*/  FSEL R10, R12, -R12, P6 ;  /* 0x8000000c0c0a7208 */ /* 0x000fe40003000000 */
[----:B------:R-:W-:Y:S02]  /*1d00*/  FSETP.NEU.AND P4, PT, R34, RZ, PT ;  /* 0x000000ff2200720b */ /* 0x000fe40003f8d000 */
[----:B------:R-:W-:-:S02]  /*1d10*/  FSETP.NEU.AND P2, PT, R29, RZ, PT ;  /* 0x000000ff1d00720b */ /* 0x000fc40003f4d000 */
[----:B------:R-:W-:Y:S02]  /*1d20*/  FSETP.NEU.AND P1, PT, R28, RZ, PT ;  /* 0x000000ff1c00720b */ /* 0x000fe40003f2d000 */
[----:B------:R-:W-:Y:S02]  /*1d30*/  FSETP.NEU.AND P0, PT, R27, RZ, PT ;  /* 0x000000ff1b00720b */ /* 0x000fe40003f0d000 */
[----:B------:R-:W-:Y:S01]  /*1d40*/  FSETP.NEU.AND P6, PT, R9, RZ, PT ;  /* 0x000000ff0900720b */ /* 0x000fe20003fcd000 */
[----:B------:R-:W-:-:S12]  /*1d50*/  @!P5 BRA `(.L_x_28) ;  /* 0x000000000014d947 */ /* 0x000fd80003800000 */
[----:B------:R-:W-:-:S05]  /*1d60*/  FADD R11, RZ, R10 ;  /* 0x0000000aff0b7221 */ /* 0x000fca0000000000 */
[----:B------:R-:W-:-:S13]  /*1d70*/  FSETP.GEU.AND P5, PT, R11, R22, PT ;  /* 0x000000160b00720b */ /* 0x000fda0003fae000 */
[----:B------:R-:W0:Y:S01]  /*1d80*/  @!P5 F2I.U32.TRUNC.NTZ R36, R36 ;  /* 0x000000240024d305 */ /* 0x000e22000020f000 */
[----:B------:R-:W-:Y:S02]  /*1d90*/  @!P5 MOV R22, R11 ;  /* 0x0000000b0016d202 */ /* 0x000fe40000000f00 */
[----:B0-----:R-:W-:-:S07]  /*1da0*/  @!P5 PRMT R33, R36, 0x7610, R33 ;  /* 0x000076102421d816 */ /* 0x001fce0000000021 */
.L_x_28:
[----:B------:R-:W-:Y:S05]  /*1db0*/  BSYNC.RECONVERGENT B1 ;  /* 0x0000000000017941 */ /* 0x000fea0003800200 */
.L_x_27:
[----:B------:R-:W-:Y:S04]  /*1dc0*/  BSSY.RECONVERGENT B1, `(.L_x_29) ;  /* 0x0000007000017945 */ /* 0x000fe80003800200 */
[----:B------:R-:W-:Y:S05]  /*1dd0*/  @!P3 BRA `(.L_x_30) ;  /* 0x000000000014b947 */ /* 0x000fea0003800000 */
[----:B------:R-:W-:-:S05]  /*1de0*/  FADD R11, R23, R10 ;  /* 0x0000000a170b7221 */ /* 0x000fca0000000000 */
[----:B------:R-:W-:-:S13]  /*1df0*/  FSETP.GEU.AND P3, PT, R11, R22, PT ;  /* 0x000000160b00720b */ /* 0x000fda0003f6e000 */
[----:B------:R-:W0:Y:S01]  /*1e00*/  @!P3 F2I.U32.TRUNC.NTZ R35, R35 ;  /* 0x000000230023b305 */ /* 0x000e22000020f000 */
[----:B------:R-:W-:Y:S01]  /*1e10*/  @!P3 IMAD.MOV.U32 R22, RZ, RZ, R11 ;  /* 0x000000ffff16b224 */ /* 0x000fe200078e000b */
[----:B0-----:R-:W-:-:S07]  /*1e20*/  @!P3 PRMT R33, R35, 0x7610, R33 ;  /* 0x000076102321b816 */ /* 0x001fce0000000021 */
.L_x_30:
[----:B------:R-:W-:Y:S05]  /*1e30*/  BSYNC.RECONVERGENT B1 ;  /* 0x0000000000017941 */ /* 0x000fea0003800200 */
.L_x_29:
        /* <DEDUP_REMOVED lines=8> */
.L_x_32:
[----:B------:R-:W-:Y:S05]  /*1ec0*/  BSYNC.RECONVERGENT B1 ;  /* 0x0000000000017941 */ /* 0x000fea0003800200 */
.L_x_31:
[----:B------:R-:W-:Y:S04]  /*1ed0*/  BSSY.RECONVERGENT B1, `(.L_x_33) ;  /* 0x0000007000017945 */ /* 0x000fe80003800200 */
[----:B------:R-:W-:Y:S05]  /*1ee0*/  @!P2 BRA `(.L_x_34) ;  /* 0x000000000014a947 */ /* 0x000fea0003800000 */
[----:B------:R-:W-:-:S05]  /*1ef0*/  FADD R11, R5, R10 ;  /* 0x0000000a050b7221 */ /* 0x000fca0000000000 */
[----:B------:R-:W-:-:S13]  /*1f00*/  FSETP.GEU.AND P2, PT, R11, R22, PT ;  /* 0x000000160b00720b */ /* 0x000fda0003f4e000 */
[----:B------:R-:W0:Y:S01]  /*1f10*/  @!P2 F2I.U32.TRUNC.NTZ R29, R29 ;  /* 0x0000001d001da305 */ /* 0x000e22000020f000 */
[----:B------:R-:W-:Y:S02]  /*1f20*/  @!P2 MOV R22, R11 ;  /* 0x0000000b0016a202 */ /* 0x000fe40000000f00 */
[----:B0-----:R-:W-:-:S07]  /*1f30*/  @!P2 PRMT R33, R29, 0x7610, R33 ;  /* 0x000076101d21a816 */ /* 0x001fce0000000021 */
.L_x_34:
[----:B------:R-:W-:Y:S05]  /*1f40*/  BSYNC.RECONVERGENT B1 ;  /* 0x0000000000017941 */ /* 0x000fea0003800200 */
.L_x_33:
[----:B------:R-:W-:Y:S04]  /*1f50*/  BSSY.RECONVERGENT B1, `(.L_x_35) ;  /* 0x0000008000017945 */ /* 0x000fe80003800200 */
[----:B------:R-:W-:Y:S05]  /*1f60*/  @!P1 BRA `(.L_x_36) ;  /* 0x0000000000189947 */ /* 0x000fea0003800000 */
[----:B------:R-:W-:-:S04]  /*1f70*/  FADD R11, RZ, R4 ;  /* 0x00000004ff0b7221 */ /* 0x000fc80000000000 */
[----:B------:R-:W-:-:S05]  /*1f80*/  FADD R11, R10, R11 ;  /* 0x0000000b0a0b7221 */ /* 0x000fca0000000000 */
[----:B------:R-:W-:-:S13]  /*1f90*/  FSETP.GEU.AND P1, PT, R11, R22, PT ;  /* 0x000000160b00720b */ /* 0x000fda0003f2e000 */
[----:B------:R-:W0:Y:S01]  /*1fa0*/  @!P1 F2I.U32.TRUNC.NTZ R28, R28 ;  /* 0x0000001c001c9305 */ /* 0x000e22000020f000 */
[----:B------:R-:W-:Y:S01]  /*1fb0*/  @!P1 IMAD.MOV.U32 R22, RZ, RZ, R11 ;  /* 0x000000ffff169224 */ /* 0x000fe200078e000b */
[----:B0-----:R-:W-:-:S07]  /*1fc0*/  @!P1 PRMT R33, R28, 0x7610, R33 ;  /* 0x000076101c219816 */ /* 0x001fce0000000021 */
.L_x_36:
[----:B------:R-:W-:Y:S05]  /*1fd0*/  BSYNC.RECONVERGENT B1 ;  /* 0x0000000000017941 */ /* 0x000fea0003800200 */
.L_x_35:
[----:B------:R-:W-:Y:S04]  /*1fe0*/  BSSY.RECONVERGENT B1, `(.L_x_37) ;  /* 0x0000008000017945 */ /* 0x000fe80003800200 */
[----:B------:R-:W-:Y:S05]  /*1ff0*/  @!P0 BRA `(.L_x_38) ;  /* 0x0000000000188947 */ /* 0x000fea0003800000 */
[----:B------:R-:W-:-:S04]  /*2000*/  FADD R11, R23, R4 ;  /* 0x00000004170b7221 */ /* 0x000fc80000000000 */
[----:B------:R-:W-:-:S05]  /*2010*/  FADD R11, R10, R11 ;  /* 0x0000000b0a0b7221 */ /* 0x000fca0000000000 */
[----:B------:R-:W-:-:S13]  /*2020*/  FSETP.GEU.AND P0, PT, R11, R22, PT ;  /* 0x000000160b00720b */ /* 0x000fda0003f0e000 */
[----:B------:R-:W0:Y:S01]  /*2030*/  @!P0 F2I.U32.TRUNC.NTZ R27, R27 ;  /* 0x0000001b001b8305 */ /* 0x000e22000020f000 */
[----:B------:R-:W-:Y:S02]  /*2040*/  @!P0 MOV R22, R11 ;  /* 0x0000000b00168202 */ /* 0x000fe40000000f00 */
[----:B0-----:R-:W-:-:S07]  /*2050*/  @!P0 PRMT R33, R27, 0x7610, R33 ;  /* 0x000076101b218816 */ /* 0x001fce0000000021 */
.L_x_38:
[----:B------:R-:W-:Y:S05]  /*2060*/  BSYNC.RECONVERGENT B1 ;  /* 0x0000000000017941 */ /* 0x000fea0003800200 */
.L_x_37:
[----:B------:R-:W-:Y:S04]  /*2070*/  BSSY.RECONVERGENT B1, `(.L_x_39) ;  /* 0x0000009000017945 */ /* 0x000fe80003800200 */
[----:B------:R-:W-:Y:S05]  /*2080*/  @!P6 BRA `(.L_x_40) ;  /* 0x00000000001ce947 */ /* 0x000fea0003800000 */
[----:B------:R-:W-:-:S04]  /*2090*/  FADD R11, RZ, R26 ;  /* 0x0000001aff0b7221 */ /* 0x000fc80000000000 */
[----:B------:R-:W-:-:S04]  /*20a0*/  FADD R11, R4, R11 ;  /* 0x0000000b040b7221 */ /* 0x000fc80000000000 */
[----:B------:R-:W-:-:S05]  /*20b0*/  FADD R11, R10, R11 ;  /* 0x0000000b0a0b7221 */ /* 0x000fca0000000000 */
[----:B------:R-:W-:-:S13]  /*20c0*/  FSETP.GEU.AND P0, PT, R11, R22, PT ;  /* 0x000000160b00720b */ /* 0x000fda0003f0e000 */
[----:B------:R-:W0:Y:S01]  /*20d0*/  @!P0 F2I.U32.TRUNC.NTZ R9, R9 ;  /* 0x0000000900098305 */ /* 0x000e22000020f000 */
[----:B------:R-:W-:Y:S02]  /*20e0*/  @!P0 MOV R22, R11 ;  /* 0x0000000b00168202 */ /* 0x000fe40000000f00 */
[----:B0-----:R-:W-:-:S07]  /*20f0*/  @!P0 PRMT R33, R9, 0x7610, R33 ;  /* 0x0000761009218816 */ /* 0x001fce0000000021 */
.L_x_40:
[----:B------:R-:W-:Y:S05]  /*2100*/  BSYNC.RECONVERGENT B1 ;  /* 0x0000000000017941 */ /* 0x000fea0003800200 */
.L_x_39:
        /* <DEDUP_REMOVED lines=15> */
[----:B------:R-:W1:Y:S01]  /*2200*/  F2F.F32.F64 R14, R14 ;  /* 0x0000000e000e7310 */ /* 0x000e620000301000 */
[----:B------:R-:W-:Y:S01]  /*2210*/  FSETP.NEU.AND P1, PT, R3, RZ, PT ;  /* 0x000000ff0300720b */ /* 0x000fe20003f2d000 */
[----:B------:R-:W-:Y:S01]  /*2220*/  BSSY.RECONVERGENT B1, `(.L_x_41) ;  /* 0x000000a000017945 */ /* 0x000fe20003800200 */
[----:B------:R-:W-:-:S02]  /*2230*/  FSETP.NEU.AND P2, PT, R2, RZ, PT ;  /* 0x000000ff0200720b */ /* 0x000fc40003f4d000 */
[----:B-1----:R-:W-:-:S09]  /*2240*/  FSETP.GT.AND P0, PT, R14, RZ, PT ;  /* 0x000000ff0e00720b */ /* 0x002fd20003f04000 */
[----:B0-----:R-:W-:Y:S05]  /*2250*/  @!P1 BRA `(.L_x_42) ;  /* 0x0000000000189947 */ /* 0x001fea0003800000 */
[----:B------:R-:W-:-:S04]  /*2260*/  FADD R7, R5, R4 ;  /* 0x0000000405077221 */ /* 0x000fc80000000000 */
[----:B------:R-:W-:-:S05]  /*2270*/  FADD R7, R10, R7 ;  /* 0x000000070a077221 */ /* 0x000fca0000000000 */
[----:B------:R-:W-:-:S13]  /*2280*/  FSETP.GEU.AND P1, PT, R7, R22, PT ;  /* 0x000000160700720b */ /* 0x000fda0003f2e000 */
[----:B------:R-:W0:Y:S01]  /*2290*/  @!P1 F2I.U32.TRUNC.NTZ R3, R3 ;  /* 0x0000000300039305 */ /* 0x000e22000020f000 */
[----:B------:R-:W-:Y:S01]  /*22a0*/  @!P1 IMAD.MOV.U32 R22, RZ, RZ, R7 ;  /* 0x000000ffff169224 */ /* 0x000fe200078e0007 */
[----:B0-----:R-:W-:-:S07]  /*22b0*/  @!P1 PRMT R33, R3, 0x7610, R33 ;  /* 0x0000761003219816 */ /* 0x001fce0000000021 */
.L_x_42:
[----:B------:R-:W-:Y:S05]  /*22c0*/  BSYNC.RECONVERGENT B1 ;  /* 0x0000000000017941 */ /* 0x000fea0003800200 */
.L_x_41:
[----:B------:R-:W-:Y:S01]  /*22d0*/  BSSY.RECONVERGENT B1, `(.L_x_43) ;  /* 0x0000008000017945 */ /* 0x000fe20003800200 */
[----:B------:R-:W-:-:S03]  /*22e0*/  FSEL R6, R14, -R14, P0 ;  /* 0x8000000e0e067208 */ /* 0x000fc60000000000 */
[----:B------:R-:W-:Y:S05]  /*22f0*/  @!P2 BRA `(.L_x_44) ;  /* 0x000000000014a947 */ /* 0x000fea0003800000 */
[----:B------:R-:W-:-:S05]  /*2300*/  FADD R3, RZ, R6 ;  /* 0x00000006ff037221 */ /* 0x000fca0000000000 */
[----:B------:R-:W-:-:S13]  /*2310*/  FSETP.GEU.AND P0, PT, R3, R22, PT ;  /* 0x000000160300720b */ /* 0x000fda0003f0e000 */
[----:B------:R-:W0:Y:S01]  /*2320*/  @!P0 F2I.U32.TRUNC.NTZ R2, R2 ;  /* 0x0000000200028305 */ /* 0x000e22000020f000 */
[----:B------:R-:W-:Y:S02]  /*2330*/  @!P0 MOV R22, R3 ;  /* 0x0000000300168202 */ /* 0x000fe40000000f00 */
[----:B0-----:R-:W-:-:S07]  /*2340*/  @!P0 PRMT R33, R2, 0x7610, R33 ;  /* 0x0000761002218816 */ /* 0x001fce0000000021 */
.L_x_44:
[----:B------:R-:W-:Y:S05]  /*2350*/  BSYNC.RECONVERGENT B1 ;  /* 0x0000000000017941 */ /* 0x000fea0003800200 */
.L_x_43:
[----:B-----5:R-:W-:Y:S01]  /*2360*/  FSETP.NEU.AND P6, PT, R35, RZ, PT ;  /* 0x000000ff2300720b */ /* 0x020fe20003fcd000 */
[----:B------:R-:W-:Y:S01]  /*2370*/  BSSY.RECONVERGENT B1, `(.L_x_45) ;  /* 0x000000d000017945 */ /* 0x000fe20003800200 */
[----:B------:R-:W-:Y:S02]  /*2380*/  FSETP.NEU.AND P0, PT, R34, RZ, PT ;  /* 0x000000ff2200720b */ /* 0x000fe40003f0d000 */
[----:B------:R-:W-:Y:S02]  /*2390*/  FSETP.NEU.AND P1, PT, R29, RZ, PT ;  /* 0x000000ff1d00720b */ /* 0x000fe40003f2d000 */
[----:B------:R-:W-:Y:S02]  /*23a0*/  FSETP.NEU.AND P2, PT, R28, RZ, PT ;  /* 0x000000ff1c00720b */ /* 0x000fe40003f4d000 */
[----:B------:R-:W-:Y:S02]  /*23b0*/  FSETP.NEU.AND P3, PT, R27, RZ, PT ;  /* 0x000000ff1b00720b */ /* 0x000fe40003f6d000 */
[----:B------:R-:W-:-:S02]  /*23c0*/  FSETP.NEU.AND P4, PT, R21, RZ, PT ;  /* 0x000000ff1500720b */ /* 0x000fc40003f8d000 */
[----:B------:R-:W-:Y:S01]  /*23d0*/  FSETP.NEU.AND P5, PT, R20, RZ, PT ;  /* 0x000000ff1400720b */ /* 0x000fe20003fad000 */
[----:B------:R-:W-:-:S12]  /*23e0*/  @!P6 BRA `(.L_x_46) ;  /* 0x000000000014e947 */ /* 0x000fd80003800000 */
[----:B------:R-:W-:-:S05]  /*23f0*/  FADD R3, R23, R6 ;  /* 0x0000000617037221 */ /* 0x000fca0000000000 */
[----:B------:R-:W-:-:S13]  /*2400*/  FSETP.GEU.AND P6, PT, R3, R22, PT ;  /* 0x000000160300720b */ /* 0x000fda0003fce000 */
[----:B------:R-:W0:Y:S01]  /*2410*/  @!P6 F2I.U32.TRUNC.NTZ R35, R35 ;  /* 0x000000230023e305 */ /* 0x000e22000020f000 */
[----:B------:R-:W-:Y:S02]  /*2420*/  @!P6 MOV R22, R3 ;  /* 0x000000030016e202 */ /* 0x000fe40000000f00 */
[----:B0-----:R-:W-:-:S07]  /*2430*/  @!P6 PRMT R33, R35, 0x7610, R33 ;  /* 0x000076102321e816 */ /* 0x001fce0000000021 */
.L_x_46:
[----:B------:R-:W-:Y:S05]  /*2440*/  BSYNC.RECONVERGENT B1 ;  /* 0x0000000000017941 */ /* 0x000fea0003800200 */
.L_x_45:
        /* <DEDUP_REMOVED lines=8> */
.L_x_48:
[----:B------:R-:W-:Y:S05]  /*24d0*/  BSYNC.RECONVERGENT B1 ;  /* 0x0000000000017941 */ /* 0x000fea0003800200 */
.L_x_47:
[----:B------:R-:W-:Y:S04]  /*24e0*/  BSSY.RECONVERGENT B1, `(.L_x_49) ;  /* 0x0000007000017945 */ /* 0x000fe80003800200 */
[----:B------:R-:W-:Y:S05]  /*24f0*/  @!P1 BRA `(.L_x_50) ;  /* 0x0000000000149947 */ /* 0x000fea0003800000 */
[----:B------:R-:W-:-:S05]  /*2500*/  FADD R3, R5, R6 ;  /* 0x0000000605037221 */ /* 0x000fca0000000000 */
[----:B------:R-:W-:-:S13]  /*2510*/  FSETP.GEU.AND P0, PT, R3, R22, PT ;  /* 0x000000160300720b */ /* 0x000fda0003f0e000 */
[----:B------:R-:W0:Y:S01]  /*2520*/  @!P0 F2I.U32.TRUNC.NTZ R29, R29 ;  /* 0x0000001d001d8305 */ /* 0x000e22000020f000 */
[----:B------:R-:W-:Y:S02]  /*2530*/  @!P0 MOV R22, R3 ;  /* 0x0000000300168202 */ /* 0x000fe40000000f00 */
[----:B0-----:R-:W-:-:S07]  /*2540*/  @!P0 PRMT R33, R29, 0x7610, R33 ;  /* 0x000076101d218816 */ /* 0x001fce0000000021 */
.L_x_50:
[----:B------:R-:W-:Y:S05]  /*2550*/  BSYNC.RECONVERGENT B1 ;  /* 0x0000000000017941 */ /* 0x000fea0003800200 */
.L_x_49:
        /* <DEDUP_REMOVED lines=8> */
.L_x_52:
[----:B------:R-:W-:Y:S05]  /*25e0*/  BSYNC.RECONVERGENT B1 ;  /* 0x0000000000017941 */ /* 0x000fea0003800200 */
.L_x_51:
[----:B------:R-:W-:Y:S04]  /*25f0*/  BSSY.RECONVERGENT B1, `(.L_x_53) ;  /* 0x0000008000017945 */ /* 0x000fe80003800200 */
[----:B------:R-:W-:Y:S05]  /*2600*/  @!P3 BRA `(.L_x_54) ;  /* 0x000000000018b947 */ /* 0x000fea0003800000 */
[----:B------:R-:W-:-:S04]  /*2610*/  FADD R3, R23, R4 ;  /* 0x0000000417037221 */ /* 0x000fc80000000000 */
[----:B------:R-:W-:-:S05]  /*2620*/  FADD R3, R6, R3 ;  /* 0x0000000306037221 */ /* 0x000fca0000000000 */
[----:B------:R-:W-:-:S13]  /*2630*/  FSETP.GEU.AND P0, PT, R3, R22, PT ;  /* 0x000000160300720b */ /* 0x000fda0003f0e000 */
[----:B------:R-:W0:Y:S01]  /*2640*/  @!P0 F2I.U32.TRUNC.NTZ R27, R27 ;  /* 0x0000001b001b8305 */ /* 0x000e22000020f000 */
[----:B------:R-:W-:Y:S01]  /*2650*/  @!P0 IMAD.MOV.U32 R22, RZ, RZ, R3 ;  /* 0x000000ffff168224 */ /* 0x000fe200078e0003 */
[----:B0-----:R-:W-:-:S07]  /*2660*/  @!P0 PRMT R33, R27, 0x7610, R33 ;  /* 0x000076101b218816 */ /* 0x001fce0000000021 */
.L_x_54:
[----:B------:R-:W-:Y:S05]  /*2670*/  BSYNC.RECONVERGENT B1 ;  /* 0x0000000000017941 */ /* 0x000fea0003800200 */
.L_x_53:
        /* <DEDUP_REMOVED lines=9> */
.L_x_56:
[----:B------:R-:W-:Y:S05]  /*2710*/  BSYNC.RECONVERGENT B1 ;  /* 0x0000000000017941 */ /* 0x000fea0003800200 */
.L_x_55:
        /* <DEDUP_REMOVED lines=8> */
.L_x_58:
[----:B------:R-:W-:Y:S05]  /*27a0*/  BSYNC.RECONVERGENT B1 ;  /* 0x0000000000017941 */ /* 0x000fea0003800200 */
.L_x_57:
[----:B------:R-:W-:Y:S01]  /*27b0*/  FSETP.NEU.AND P6, PT, R19, RZ, PT ;  /* 0x000000ff1300720b */ /* 0x000fe20003fcd000 */
[----:B------:R-:W-:Y:S01]  /*27c0*/  FADD R3, R5, R4 ;  /* 0x0000000405037221 */ /* 0x000fe20000000000 */
[----:B------:R-:W-:Y:S01]  /*27d0*/  BSSY.RECONVERGENT B1, `(.L_x_59) ;  /* 0x0000010000017945 */ /* 0x000fe20003800200 */
[----:B------:R-:W-:Y:S02]  /*27e0*/  FSETP.NEU.AND P0, PT, R17, RZ, PT ;  /* 0x000000ff1100720b */ /* 0x000fe40003f0d000 */
[----:B------:R-:W-:Y:S01]  /*27f0*/  FADD R3, R10, R3 ;  /* 0x000000030a037221 */ /* 0x000fe20000000000 */
[----:B------:R-:W-:Y:S02]  /*2800*/  FSETP.NEU.AND P1, PT, R16, RZ, PT ;  /* 0x000000ff1000720b */ /* 0x000fe40003f2d000 */
[----:B------:R-:W-:Y:S01]  /*2810*/  FSETP.NEU.AND P2, PT, R13, RZ, PT ;  /* 0x000000ff0d00720b */ /* 0x000fe20003f4d000 */
[----:B------:R-:W-:Y:S01]  /*2820*/  FADD R3, R6, R3 ;  /* 0x0000000306037221 */ /* 0x000fe20000000000 */
[----:B------:R-:W-:-:S02]  /*2830*/  FSETP.NEU.AND P3, PT, R12, RZ, PT ;  /* 0x000000ff0c00720b */ /* 0x000fc40003f6d000 */
[----:B------:R-:W-:Y:S02]  /*2840*/  FSETP.NEU.AND P4, PT, R11, RZ, PT ;  /* 0x000000ff0b00720b */ /* 0x000fe40003f8d000 */
[----:B------:R-:W-:Y:S01]  /*2850*/  FSETP.NEU.AND P5, PT, R9, RZ, PT ;  /* 0x000000ff0900720b */ /* 0x000fe20003fad000 */
[----:B------:R-:W-:-:S12]  /*2860*/  @!P6 BRA `(.L_x_60) ;  /* 0x000000000018e947 */ /* 0x000fd80003800000 */
[----:B------:R-:W-:-:S04]  /*2870*/  FADD R7, RZ, R10 ;  /* 0x0000000aff077221 */ /* 0x000fc80000000000 */
[----:B------:R-:W-:-:S05]  /*2880*/  FADD R7, R6, R7 ;  /* 0x0000000706077221 */ /* 0x000fca0000000000 */
[----:B------:R-:W-:-:S13]  /*2890*/  FSETP.GEU.AND P6, PT, R7, R22, PT ;  /* 0x000000160700720b */ /* 0x000fda0003fce000 */
[----:B------:R-:W0:Y:S01]  /*28a0*/  @!P6 F2I.U32.TRUNC.NTZ R19, R19 ;  /* 0x000000130013e305 */ /* 0x000e22000020f000 */
[----:B------:R-:W-:Y:S01]  /*28b0*/  @!P6 IMAD.MOV.U32 R22, RZ, RZ, R7 ;  /* 0x000000ffff16e224 */ /* 0x000fe200078e0007 */
[----:B0-----:R-:W-:-:S07]  /*28c0*/  @!P6 PRMT R33, R19, 0x7610, R33 ;  /* 0x000076101321e816 */ /* 0x001fce0000000021 */
.L_x_60:
[----:B------:R-:W-:Y:S05]  /*28d0*/  BSYNC.RECONVERGENT B1 ;  /* 0x0000000000017941 */ /* 0x000fea0003800200 */
.L_x_59:
        /* <DEDUP_REMOVED lines=8> */
.L_x_62:
[----:B------:R-:W-:Y:S05]  /*2960*/  BSYNC.RECONVERGENT B1 ;  /* 0x0000000000017941 */ /* 0x000fea0003800200 */
.L_x_61:
        /* <DEDUP_REMOVED lines=9> */
.L_x_64:
[----:B------:R-:W-:Y:S05]  /*2a00*/  BSYNC.RECONVERGENT B1 ;  /* 0x0000000000017941 */ /* 0x000fea0003800200 */
.L_x_63:
        /* <DEDUP_REMOVED lines=8> */
.L_x_66:
[----:B------:R-:W-:Y:S05]  /*2a90*/  BSYNC.RECONVERGENT B1 ;  /* 0x0000000000017941 */ /* 0x000fea0003800200 */
.L_x_65:
        /* <DEDUP_REMOVED lines=9> */
.L_x_68:
[----:B------:R-:W-:Y:S05]  /*2b30*/  BSYNC.RECONVERGENT B1 ;  /* 0x0000000000017941 */ /* 0x000fea0003800200 */
.L_x_67:
[----:B------:R-:W-:Y:S04]  /*2b40*/  BSSY.RECONVERGENT B1, `(.L_x_69) ;  /* 0x0000009000017945 */ /* 0x000fe80003800200 */
[----:B------:R-:W-:Y:S05]  /*2b50*/  @!P4 BRA `(.L_x_70) ;  /* 0x00000000001cc947 */ /* 0x000fea0003800000 */
[----:B------:R-:W-:-:S04]  /*2b60*/  FADD R23, R23, R4 ;  /* 0x0000000417177221 */ /* 0x000fc80000000000 */
[----:B------:R-:W-:-:S04]  /*2b70*/  FADD R5, R10, R23 ;  /* 0x000000170a057221 */ /* 0x000fc80000000000 */
[----:B------:R-:W-:-:S05]  /*2b80*/  FADD R5, R6, R5 ;  /* 0x0000000506057221 */ /* 0x000fca0000000000 */
[----:B------:R-:W-:-:S13]  /*2b90*/  FSETP.GEU.AND P0, PT, R5, R22, PT ;  /* 0x000000160500720b */ /* 0x000fda0003f0e000 */
[----:B------:R-:W0:Y:S01]  /*2ba0*/  @!P0 F2I.U32.TRUNC.NTZ R11, R11 ;  /* 0x0000000b000b8305 */ /* 0x000e22000020f000 */
[----:B------:R-:W-:Y:S02]  /*2bb0*/  @!P0 MOV R22, R5 ;  /* 0x0000000500168202 */ /* 0x000fe40000000f00 */
[----:B0-----:R-:W-:-:S07]  /*2bc0*/  @!P0 PRMT R33, R11, 0x7610, R33 ;  /* 0x000076100b218816 */ /* 0x001fce0000000021 */
.L_x_70:
[----:B------:R-:W-:Y:S05]  /*2bd0*/  BSYNC.RECONVERGENT B1 ;  /* 0x0000000000017941 */ /* 0x000fea0003800200 */
.L_x_69:
[----:B------:R-:W-:Y:S04]  /*2be0*/  BSSY.RECONVERGENT B1, `(.L_x_71) ;  /* 0x000000a000017945 */ /* 0x000fe80003800200 */
[----:B------:R-:W-:Y:S05]  /*2bf0*/  @!P5 BRA `(.L_x_72) ;  /* 0x000000000020d947 */ /* 0x000fea0003800000 */
[----:B------:R-:W-:-:S04]  /*2c00*/  FADD R5, RZ, R26 ;  /* 0x0000001aff057221 */ /* 0x000fc80000000000 */
[----:B------:R-:W-:-:S04]  /*2c10*/  FADD R5, R4, R5 ;  /* 0x0000000504057221 */ /* 0x000fc80000000000 */
[----:B------:R-:W-:-:S04]  /*2c20*/  FADD R5, R10, R5 ;  /* 0x000000050a057221 */ /* 0x000fc80000000000 */
[----:B------:R-:W-:-:S05]  /*2c30*/  FADD R5, R6, R5 ;  /* 0x0000000506057221 */ /* 0x000fca0000000000 */
[----:B------:R-:W-:-:S13]  /*2c40*/  FSETP.GEU.AND P0, PT, R5, R22, PT ;  /* 0x000000160500720b */ /* 0x000fda0003f0e000 */
[----:B------:R-:W0:Y:S01]  /*2c50*/  @!P0 F2I.U32.TRUNC.NTZ R9, R9 ;  /* 0x0000000900098305 */ /* 0x000e22000020f000 */
[----:B------:R-:W-:Y:S01]  /*2c60*/  @!P0 IMAD.MOV.U32 R22, RZ, RZ, R5 ;  /* 0x000000ffff168224 */ /* 0x000fe200078e0005 */
[----:B0-----:R-:W-:-:S07]  /*2c70*/  @!P0 PRMT R33, R9, 0x7610, R33 ;  /* 0x0000761009218816 */ /* 0x001fce0000000021 */
.L_x_72:
[----:B------:R-:W-:Y:S05]  /*2c80*/  BSYNC.RECONVERGENT B1 ;  /* 0x0000000000017941 */ /* 0x000fea0003800200 */
.L_x_71:
[----:B------:R-:W-:-:S04]  /*2c90*/  FSETP.GEU.AND P0, PT, R3, R22, PT ;  /* 0x000000160300720b */ /* 0x000fc80003f0e000 */
[----:B------:R-:W-:-:S13]  /*2ca0*/  FSETP.EQ.OR P0, PT, R36, RZ, P0 ;  /* 0x000000ff2400720b */ /* 0x000fda0000702400 */
[----:B------:R-:W0:Y:S02]  /*2cb0*/  @!P0 F2I.U32.TRUNC.NTZ R36, R36 ;  /* 0x0000002400248305 */ /* 0x000e24000020f000 */
[----:B0-----:R-:W-:-:S07]  /*2cc0*/  @!P0 PRMT R33, R36, 0x7610, R33 ;  /* 0x0000761024218816 */ /* 0x001fce0000000021 */
.L_x_16:
[----:B------:R-:W-:Y:S05]  /*2cd0*/  BSYNC.RECONVERGENT B0 ;  /* 0x0000000000007941 */ /* 0x000fea0003800200 */
.L_x_15:
[----:B------:R-:W2:Y:S01]  /*2ce0*/  LDL.U16 R3, [R1+0x1e] ;  /* 0x00001e0001037983 */ /* 0x000ea20000100400 */
[----:B------:R-:W2:Y:S01]  /*2cf0*/  LDC.64 R4, c[0x0][0x390] ;  /* 0x0000e400ff047b82 */ /* 0x000ea20000000a00 */
[----:B------:R-:W0:Y:S02]  /*2d00*/  LDCU.64 UR4, c[0x0][0x388] ;  /* 0x00007100ff0477ac */ /* 0x000e240008000a00 */
[----:B------:R-:W3:Y:S04]  /*2d10*/  LDL.U16 R7, [R1+0x30] ;  /* 0x0000300001077983 */ /* 0x000ee80000100400 */
[----:B------:R-:W4:Y:S04]  /*2d20*/  LDL.U16 R9, [R1+0x42] ;  /* 0x0000420001097983 */ /* 0x000f280000100400 */
[----:B------:R-:W5:Y:S04]  /*2d30*/  LDL.U16 R13, [R1+0x54] ;  /* 0x00005400010d7983 */ /* 0x000f680000100400 */
[----:B------:R-:W5:Y:S04]  /*2d40*/  LDL.U16 R35, [R1+0x66] ;  /* 0x0000660001237983 */ /* 0x000f680000100400 */
[----:B------:R-:W5:Y:S04]  /*2d50*/  LDL.U16 R29, [R1+0x78] ;  /* 0x00007800011d7983 */ /* 0x000f680000100400 */
[----:B------:R-:W5:Y:S04]  /*2d60*/  LDL.U16 R17, [R1+0x8a] ;  /* 0x00008a0001117983 */ /* 0x000f680000100400 */
[----:B------:R-:W5:Y:S01]  /*2d70*/  LDL.U16 R23, [R1+0x32] ;  /* 0x0000320001177983 */ /* 0x000f620000100400 */
[----:B--2---:R-:W-:-:S06]  /*2d80*/  IMAD.WIDE.U32 R2, R3, 0x2, R4 ;  /* 0x0000000203027825 */ /* 0x004fcc00078e0004 */
[----:B------:R1:W2:Y:S01]  /*2d90*/  LDG.E.U16 R3, desc[UR10][R2.64] ;  /* 0x0000000a02037981 */ /* 0x0002a2000c1e1500 */
[----:B---3--:R-:W-:-:S05]  /*2da0*/  IMAD.WIDE.U32 R6, R7, 0x2, R4 ;  /* 0x0000000207067825 */ /* 0x008fca00078e0004 */
[----:B------:R0:W3:Y:S01]  /*2db0*/  LDG.E.U16 R15, desc[UR10][R6.64] ;  /* 0x0000000a060f7981 */ /* 0x0000e2000c1e1500 */
[----:B----4-:R-:W-:-:S05]  /*2dc0*/  IMAD.WIDE.U32 R10, R9, 0x2, R4 ;  /* 0x00000002090a7825 */ /* 0x010fca00078e0004 */
[----:B------:R4:W3:Y:S01]  /*2dd0*/  LDG.E.U16 R9, desc[UR10][R10.64] ;  /* 0x0000000a0a097981 */ /* 0x0008e2000c1e1500 */
[----:B-----5:R-:W-:-:S06]  /*2de0*/  IMAD.WIDE.U32 R12, R13, 0x2, R4 ;  /* 0x000000020d0c7825 */ /* 0x020fcc00078e0004 */
[----:B------:R5:W3:Y:S01]  /*2df0*/  LDG.E.U16 R13, desc[UR10][R12.64] ;  /* 0x0000000a0c0d7981 */ /* 0x000ae2000c1e1500 */
[----:B-1----:R-:W-:-:S04]  /*2e00*/  IADD3 R2, PT, PT, R8, -0x500, RZ ;  /* 0xfffffb0008027810 */ /* 0x002fc80007ffe0ff */
[----:B------:R-:W-:-:S04]  /*2e10*/  IADD3 R14, P0, PT, R2, R31, RZ ;  /* 0x0000001f020e7210 */ /* 0x000fc80007f1e0ff */
[----:B------:R-:W-:Y:S02]  /*2e20*/  LEA.HI.X.SX32 R19, R2, RZ, 0x1, P0 ;  /* 0x000000ff02137211 */ /* 0x000fe400000f0eff */
[----:B0-----:R-:W-:-:S04]  /*2e30*/  LEA R6, P0, R14, UR4, 0x2 ;  /* 0x000000040e067c11 */ /* 0x001fc8000f8010ff */
[----:B------:R-:W-:-:S05]  /*2e40*/  LEA.HI.X R7, R14, UR5, R19, 0x2, P0 ;  /* 0x000000050e077c11 */ /* 0x000fca00080f1413 */
[----:B------:R-:W3:Y:S01]  /*2e50*/  LDG.E R37, desc[UR10][R6.64+-0x10] ;  /* 0xfffff00a06257981 */ /* 0x000ee2000c1e1900 */
[----:B----4-:R-:W-:Y:S01]  /*2e60*/  IADD3 R11, P0, PT, R8, R31, RZ ;  /* 0x0000001f080b7210 */ /* 0x010fe20007f1e0ff */
[----:B------:R-:W-:-:S03]  /*2e70*/  IMAD.WIDE.U32 R34, R35, 0x2, R4 ;  /* 0x0000000223227825 */ /* 0x000fc600078e0004 */
[----:B-----5:R-:W-:Y:S02]  /*2e80*/  LEA.HI.X.SX32 R12, R8, RZ, 0x1, P0 ;  /* 0x000000ff080c7211 */ /* 0x020fe400000f0eff */
[C---:B------:R-:W-:Y:S01]  /*2e90*/  LEA R10, P0, R11.reuse, UR4, 0x2 ;  /* 0x000000040b0a7c11 */ /* 0x040fe2000f8010ff */
[----:B------:R-:W4:Y:S03]  /*2ea0*/  LDG.E.U16 R34, desc[UR10][R34.64] ;  /* 0x0000000a22227981 */ /* 0x000f26000c1e1500 */
[----:B------:R-:W-:Y:S01]  /*2eb0*/  LEA.HI.X R11, R11, UR5, R12, 0x2, P0 ;  /* 0x000000050b0b7c11 */ /* 0x000fe200080f140c */
[----:B------:R-:W-:-:S04]  /*2ec0*/  IMAD.WIDE.U32 R28, R29, 0x2, R4 ;  /* 0x000000021d1c7825 */ /* 0x000fc800078e0004 */
[----:B------:R-:W5:Y:S01]  /*2ed0*/  LDG.E R12, desc[UR10][R10.64+-0x10] ;  /* 0xfffff00a0a0c7981 */ /* 0x000f62000c1e1900 */
[----:B------:R-:W-:-:S03]  /*2ee0*/  IADD3 R14, PT, PT, R8, 0x500, RZ ;  /* 0x00000500080e7810 */ /* 0x000fc60007ffe0ff */
[----:B------:R-:W5:Y:S01]  /*2ef0*/  LDG.E.U16 R29, desc[UR10][R28.64] ;  /* 0x0000000a1c1d7981 */ /* 0x000f62000c1e1500 */
[----:B------:R-:W-:-:S03]  /*2f00*/  IADD3 R16, P0, PT, R14, R31, RZ ;  /* 0x0000001f0e107210 */ /* 0x000fc60007f1e0ff */
[----:B------:R-:W5:Y:S01]  /*2f10*/  LDL.U16 R35, [R1+0xae] ;  /* 0x0000ae0001237983 */ /* 0x000f620000100400 */
[----:B------:R-:W-:Y:S01]  /*2f20*/  LEA.HI.X.SX32 R19, R14, RZ, 0x1, P0 ;  /* 0x000000ff0e137211 */ /* 0x000fe200000f0eff */
[----:B------:R-:W-:Y:S01]  /*2f30*/  VIADD R8, R8, 0xa00 ;  /* 0x00000a0008087836 */ /* 0x000fe20000000000 */
[----:B------:R-:W-:-:S04]  /*2f40*/  LEA R26, P0, R16, UR4, 0x2 ;  /* 0x00000004101a7c11 */ /* 0x000fc8000f8010ff */
[----:B------:R-:W-:-:S05]  /*2f50*/  LEA.HI.X R27, R16, UR5, R19, 0x2, P0 ;  /* 0x00000005101b7c11 */ /* 0x000fca00080f1413 */
[----:B------:R-:W5:Y:S01]  /*2f60*/  LDG.E R22, desc[UR10][R26.64+-0x10] ;  /* 0xfffff00a1a167981 */ /* 0x000f62000c1e1900 */
[----:B------:R-:W-:Y:S01]  /*2f70*/  IMAD.WIDE.U32 R16, R17, 0x2, R4 ;  /* 0x0000000211107825 */ /* 0x000fe200078e0004 */
[----:B--2---:R-:W-:Y:S02]  /*2f80*/  LEA R2, R3, R18, 0x2 ;  /* 0x0000001203027211 */ /* 0x004fe400078e10ff */
[----:B------:R-:W2:Y:S04]  /*2f90*/  LDL.U16 R3, [R1+0x9c] ;  /* 0x00009c0001037983 */ /* 0x000ea80000100400 */
[----:B------:R-:W5:Y:S01]  /*2fa0*/  LDL R2, [R2] ;  /* 0x0000000002027983 */ /* 0x000f620000100800 */
[----:B---3--:R-:W-:-:S05]  /*2fb0*/  IMAD R15, R15, 0x4, R18 ;  /* 0x000000040f0f7824 */ /* 0x008fca00078e0212 */
[----:B------:R-:W3:Y:S01]  /*2fc0*/  LDL R20, [R15] ;  /* 0x000000000f147983 */ /* 0x000ee20000100800 */
[----:B------:R-:W-:Y:S02]  /*2fd0*/  LEA R21, R9, R18, 0x2 ;  /* 0x0000001209157211 */ /* 0x000fe400078e10ff */
[----:B------:R-:W-:-:S04]  /*2fe0*/  IADD3 R9, P0, PT, R8, R31, RZ ;  /* 0x0000001f08097210 */ /* 0x000fc80007f1e0ff */
[----:B------:R-:W-:Y:S01]  /*2ff0*/  LEA.HI.X.SX32 R14, R8, RZ, 0x1, P0 ;  /* 0x000000ff080e7211 */ /* 0x000fe200000f0eff */
[----:B------:R-:W3:Y:S01]  /*3000*/  LDL R21, [R21] ;  /* 0x0000000015157983 */ /* 0x000ee20000100800 */
[----:B------:R-:W-:Y:S02]  /*3010*/  LEA R8, P0, R9, UR4, 0x2 ;  /* 0x0000000409087c11 */ /* 0x000fe4000f8010ff */
[----:B------:R-:W-:Y:S01]  /*3020*/  LEA R19, R13, R18, 0x2 ;  /* 0x000000120d137211 */ /* 0x000fe200078e10ff */
[----:B------:R-:W3:Y:S01]  /*3030*/  LDL.U16 R15, [R1+0x20] ;  /* 0x00002000010f7983 */ /* 0x000ee20000100400 */
[----:B------:R-:W-:-:S03]  /*3040*/  LEA.HI.X R9, R9, UR5, R14, 0x2, P0 ;  /* 0x0000000509097c11 */ /* 0x000fc600080f140e */
[----:B------:R2:W3:Y:S04]  /*3050*/  LDG.E.U16 R13, desc[UR10][R16.64] ;  /* 0x0000000a100d7981 */ /* 0x0004e8000c1e1500 */
[----:B------:R-:W3:Y:S04]  /*3060*/  LDL R19, [R19] ;  /* 0x0000000013137983 */ /* 0x000ee80000100800 */
[----:B------:R-:W3:Y:S01]  /*3070*/  LDG.E R14, desc[UR10][R8.64+-0x10] ;  /* 0xfffff00a080e7981 */ /* 0x000ee2000c1e1900 */
[----:B----4-:R-:W-:Y:S01]  /*3080*/  LEA R36, R34, R18, 0x2 ;  /* 0x0000001222247211 */ /* 0x010fe200078e10ff */
[----:B--2---:R-:W-:Y:S01]  /*3090*/  IMAD.WIDE.U32 R16, R3, 0x2, R4 ;  /* 0x0000000203107825 */ /* 0x004fe200078e0004 */
[----:B-----5:R-:W-:-:S03]  /*30a0*/  FSETP.GT.AND P0, PT, R37, R2, PT ;  /* 0x000000022500720b */ /* 0x020fc60003f04000 */
[----:B------:R-:W-:Y:S02]  /*30b0*/  FADD R28, R37, -R2 ;  /* 0x80000002251c7221 */ /* 0x000fe40000000000 */
[----:B------:R-:W0:Y:S01]  /*30c0*/  LDC.64 R2, c[0x0][0x388] ;  /* 0x0000e200ff027b82 */ /* 0x000e220000000a00 */
[----:B------:R1:W2:Y:S01]  /*30d0*/  LDG.E.U16 R37, desc[UR10][R16.64] ;  /* 0x0000000a10257981 */ /* 0x0002a2000c1e1500 */
[C---:B---3--:R-:W-:Y:S01]  /*30e0*/  FADD R34, R12.reuse, -R20 ;  /* 0x800000140c227221 */ /* 0x048fe20000000000 */
[----:B------:R-:W-:Y:S02]  /*30f0*/  FSETP.GT.AND P1, PT, R12, R20, PT ;  /* 0x000000140c00720b */ /* 0x000fe40003f24000 */
[----:B------:R-:W-:Y:S01]  /*3100*/  FSEL R28, R28, -R28, P0 ;  /* 0x8000001c1c1c7208 */ /* 0x000fe20000000000 */
[----:B------:R3:W4:Y:S01]  /*3110*/  LDL R12, [R36] ;  /* 0x00000000240c7983 */ /* 0x0007220000100800 */
[----:B------:R-:W-:-:S03]  /*3120*/  FSEL R34, R34, -R34, P1 ;  /* 0x8000002222227208 */ /* 0x000fc60000800000 */
[----:B------:R-:W-:Y:S01]  /*3130*/  FADD R28, RZ, R28 ;  /* 0x0000001cff1c7221 */ /* 0x000fe20000000000 */
[----:B-1----:R-:W-:Y:S02]  /*3140*/  IMAD R17, R29, 0x4, R18 ;  /* 0x000000041d117824 */ /* 0x002fe400078e0212 */
[----:B0-----:R-:W-:-:S04]  /*3150*/  IMAD.WIDE.U32 R2, R0, 0x4, R2 ;  /* 0x0000000400027825 */ /* 0x001fc800078e0002 */
[----:B------:R-:W-:Y:S01]  /*3160*/  FADD R34, R28, R34 ;  /* 0x000000221c227221 */ /* 0x000fe20000000000 */
[----:B------:R-:W5:Y:S04]  /*3170*/  LDL R17, [R17] ;  /* 0x0000000011117983 */ /* 0x000f680000100800 */
[----:B------:R-:W4:Y:S01]  /*3180*/  LDG.E R20, desc[UR10][R2.64+-0x10] ;  /* 0xfffff00a02147981 */ /* 0x000f22000c1e1900 */
[----:B------:R-:W-:-:S03]  /*3190*/  IMAD.WIDE.U32 R28, R35, 0x2, R4 ;  /* 0x00000002231c7825 */ /* 0x000fc600078e0004 */
[----:B------:R-:W5:Y:S04]  /*31a0*/  LDL.U16 R35, [R1+0x44] ;  /* 0x0000440001237983 */ /* 0x000f680000100400 */
[----:B------:R-:W5:Y:S01]  /*31b0*/  LDG.E.U16 R29, desc[UR10][R28.64] ;  /* 0x0000000a1c1d7981 */ /* 0x000f62000c1e1500 */
[----:B------:R-:W-:-:S03]  /*31c0*/  FSETP.GT.AND P0, PT, R22, R21, PT ;  /* 0x000000151600720b */ /* 0x000fc60003f04000 */
[----:B------:R-:W5:Y:S01]  /*31d0*/  LDG.E R16, desc[UR10][R2.64+0x13f0] ;  /* 0x0013f00a02107981 */ /* 0x000f62000c1e1900 */
[----:B------:R-:W-:-:S05]  /*31e0*/  FADD R21, R22, -R21 ;  /* 0x8000001516157221 */ /* 0x000fca0000000000 */
[----:B------:R-:W-:Y:S02]  /*31f0*/  FSEL R21, R21, -R21, P0 ;  /* 0x8000001515157208 */ /* 0x000fe40000000000 */
[C---:B------:R-:W-:Y:S01]  /*3200*/  FSETP.GT.AND P0, PT, R14.reuse, R19, PT ;  /* 0x000000130e00720b */ /* 0x040fe20003f04000 */
[----:B------:R-:W-:Y:S01]  /*3210*/  FADD R19, R14, -R19 ;  /* 0x800000130e137221 */ /* 0x000fe20000000000 */
[----:B------:R-:W-:Y:S01]  /*3220*/  IMAD.WIDE.U32 R14, R15, 0x2, R4 ;  /* 0x000000020f0e7825 */ /* 0x000fe200078e0004 */
[----:B---3--:R-:W-:-:S03]  /*3230*/  LEA R36, R13, R18, 0x2 ;  /* 0x000000120d247211 */ /* 0x008fc600078e10ff */
[----:B------:R-:W-:Y:S02]  /*3240*/  FADD R34, R34, R21 ;  /* 0x0000001522227221 */ /* 0x000fe40000000000 */
[----:B------:R-:W3:Y:S04]  /*3250*/  LDG.E R21, desc[UR10][R2.64+0x27f0] ;  /* 0x0027f00a02157981 */ /* 0x000ee8000c1e1900 */
[----:B------:R-:W3:Y:S04]  /*3260*/  LDG.E.U16 R13, desc[UR10][R14.64] ;  /* 0x0000000a0e0d7981 */ /* 0x000ee8000c1e1500 */
[----:B------:R-:W3:Y:S04]  /*3270*/  LDL R14, [R36] ;  /* 0x00000000240e7983 */ /* 0x000ee80000100800 */
[----:B------:R-:W3:Y:S01]  /*3280*/  LDL.U16 R15, [R1+0x56] ;  /* 0x00005600010f7983 */ /* 0x000ee20000100400 */
[----:B------:R-:W-:Y:S01]  /*3290*/  FSEL R19, R19, -R19, P0 ;  /* 0x8000001313137208 */ /* 0x000fe20000000000 */
[----:B------:R-:W-:-:S04]  /*32a0*/  IMAD.WIDE.U32 R22, R23, 0x2, R4 ;  /* 0x0000000217167825 */ /* 0x000fc800078e0004 */
[----:B------:R-:W-:Y:S02]  /*32b0*/  FADD R34, R34, R19 ;  /* 0x0000001322227221 */ /* 0x000fe40000000000 */
[----:B------:R3:W3:Y:S04]  /*32c0*/  LDG.E.U16 R22, desc[UR10][R22.64] ;  /* 0x0000000a16167981 */ /* 0x0006e8000c1e1500 */
[----:B------:R-:W3:Y:S01]  /*32d0*/  LDL.U16 R19, [R1+0x68] ;  /* 0x0000680001137983 */ /* 0x000ee20000100400 */
[----:B--2---:R-:W-:-:S06]  /*32e0*/  LEA R37, R37, R18, 0x2 ;  /* 0x0000001225257211 */ /* 0x004fcc00078e10ff */
[----:B------:R-:W2:Y:S01]  /*32f0*/  LDL R37, [R37] ;  /* 0x0000000025257983 */ /* 0x000ea20000100800 */
[C---:B----4-:R-:W-:Y:S01]  /*3300*/  FSETP.GT.AND P0, PT, R20.reuse, R12, PT ;  /* 0x0000000c1400720b */ /* 0x050fe20003f04000 */
[----:B------:R-:W-:Y:S02]  /*3310*/  FADD R20, R20, -R12 ;  /* 0x8000000c14147221 */ /* 0x000fe40000000000 */
[----:B------:R-:W2:Y:S03]  /*3320*/  LDG.E R12, desc[UR10][R2.64+0x3bf0] ;  /* 0x003bf00a020c7981 */ /* 0x000ea6000c1e1900 */
[----:B------:R-:W-:-:S05]  /*3330*/  FSEL R20, R20, -R20, P0 ;  /* 0x8000001414147208 */ /* 0x000fca0000000000 */
[----:B------:R-:W-:Y:S01]  /*3340*/  FADD R34, R34, R20 ;  /* 0x0000001422227221 */ /* 0x000fe20000000000 */
[----:B-----5:R-:W-:Y:S02]  /*3350*/  IMAD R20, R29, 0x4, R18 ;  /* 0x000000041d147824 */ /* 0x020fe400078e0212 */
[----:B------:R-:W-:Y:S01]  /*3360*/  IMAD.WIDE.U32 R28, R35, 0x2, R4 ;  /* 0x00000002231c7825 */ /* 0x000fe200078e0004 */
[----:B------:R-:W-:-:S03]  /*3370*/  FSETP.GT.AND P0, PT, R16, R17, PT ;  /* 0x000000111000720b */ /* 0x000fc60003f04000 */
[----:B------:R-:W-:Y:S01]  /*3380*/  FADD R17, R16, -R17 ;  /* 0x8000001110117221 */ /* 0x000fe20000000000 */
[----:B------:R-:W4:Y:S04]  /*3390*/  LDL.U16 R35, [R1+0x7a] ;  /* 0x00007a0001237983 */ /* 0x000f280000100400 */
[----:B------:R-:W5:Y:S04]  /*33a0*/  LDG.E.U16 R29, desc[UR10][R28.64] ;  /* 0x0000000a1c1d7981 */ /* 0x000f68000c1e1500 */
[----:B------:R-:W5:Y:S04]  /*33b0*/  LDL R20, [R20] ;  /* 0x0000000014147983 */ /* 0x000f680000100800 */
[----:B------:R-:W5:Y:S01]  /*33c0*/  LDG.E R16, desc[UR10][R2.64+0x4ff0] ;  /* 0x004ff00a02107981 */ /* 0x000f62000c1e1900 */
[----:B---3--:R-:W-:-:S02]  /*33d0*/  LEA R23, R13, R18, 0x2 ;  /* 0x000000120d177211 */ /* 0x008fc400078e10ff */
[----:B------:R-:W-:Y:S01]  /*33e0*/  FSEL R17, R17, -R17, P0 ;  /* 0x8000001111117208 */ /* 0x000fe20000000000 */
[----:B------:R-:W3:Y:S04]  /*33f0*/  LDG.E R28, desc[UR10][R6.64+-0xc] ;  /* 0xfffff40a061c7981 */ /* 0x000ee8000c1e1900 */
[----:B------:R-:W3:Y:S01]  /*3400*/  LDL R23, [R23] ;  /* 0x0000000017177983 */ /* 0x000ee20000100800 */
[C---:B------:R-:W-:Y:S01]  /*3410*/  FSETP.GT.AND P0, PT, R21.reuse, R14, PT ;  /* 0x0000000e1500720b */ /* 0x040fe20003f04000 */
[----:B------:R-:W-:Y:S02]  /*3420*/  FADD R21, R21, -R14 ;  /* 0x8000000e15157221 */ /* 0x000fe40000000000 */
[----:B------:R-:W3:Y:S01]  /*3430*/  LDL.U16 R13, [R1+0x8c] ;  /* 0x00008c00010d7983 */ /* 0x000ee20000100400 */
[----:B------:R-:W-:-:S04]  /*3440*/  IMAD.WIDE.U32 R14, R15, 0x2, R4 ;  /* 0x000000020f0e7825 */ /* 0x000fc800078e0004 */
[----:B------:R-:W-:Y:S02]  /*3450*/  FADD R34, R34, R17 ;  /* 0x0000001122227221 */ /* 0x000fe40000000000 */
[----:B------:R0:W3:Y:S01]  /*3460*/  LDG.E.U16 R17, desc[UR10][R14.64] ;  /* 0x0000000a0e117981 */ /* 0x0000e2000c1e1500 */
[----:B------:R-:W-:Y:S02]  /*3470*/  FSEL R21, R21, -R21, P0 ;  /* 0x8000001515157208 */ /* 0x000fe40000000000 */
[----:B------:R-:W-:-:S03]  /*3480*/  LEA R36, R22, R18, 0x2 ;  /* 0x0000001216247211 */ /* 0x000fc600078e10ff */
[----:B------:R-:W-:Y:S01]  /*3490*/  FADD R34, R34, R21 ;  /* 0x0000001522227221 */ /* 0x000fe20000000000 */
[----:B0-----:R-:W-:Y:S02]  /*34a0*/  IMAD.WIDE.U32 R14, R19, 0x2, R4 ;  /* 0x00000002130e7825 */ /* 0x001fe400078e0004 */
[----:B------:R-:W3:Y:S04]  /*34b0*/  LDL.U16 R19, [R1+0x9e] ;  /* 0x00009e0001137983 */ /* 0x000ee80000100400 */
[----:B------:R4:W3:Y:S01]  /*34c0*/  LDG.E.U16 R21, desc[UR10][R14.64] ;  /* 0x0000000a0e157981 */ /* 0x0008e2000c1e1500 */
[C---:B--2---:R-:W-:Y:S01]  /*34d0*/  FADD R22, R12.reuse, -R37 ;  /* 0x800000250c167221 */ /* 0x044fe20000000000 */
[----:B------:R-:W-:Y:S02]  /*34e0*/  FSETP.GT.AND P0, PT, R12, R37, PT ;  /* 0x000000250c00720b */ /* 0x000fe40003f04000 */
[----:B------:R-:W2:Y:S02]  /*34f0*/  LDL R37, [R36] ;  /* 0x0000000024257983 */ /* 0x000ea40000100800 */
[----:B------:R-:W-:-:S02]  /*3500*/  FSEL R22, R22, -R22, P0 ;  /* 0x8000001616167208 */ /* 0x000fc40000000000 */
[----:B------:R-:W2:Y:S03]  /*3510*/  LDG.E R12, desc[UR10][R10.64+-0xc] ;  /* 0xfffff40a0a0c7981 */ /* 0x000ea6000c1e1900 */
[----:B------:R-:W-:Y:S01]  /*3520*/  FADD R34, R34, R22 ;  /* 0x0000001622227221 */ /* 0x000fe20000000000 */
[----:B----4-:R-:W-:Y:S02]  /*3530*/  IMAD.WIDE.U32 R14, R35, 0x2, R4 ;  /* 0x00000002230e7825 */ /* 0x010fe400078e0004 */
[----:B------:R-:W4:Y:S02]  /*3540*/  LDL.U16 R35, [R1+0xb0] ;  /* 0x0000b00001237983 */ /* 0x000f240000100400 */
[----:B-----5:R-:W-:Y:S02]  /*3550*/  IMAD R22, R29, 0x4, R18 ;  /* 0x000000041d167824 */ /* 0x020fe400078e0212 */
[----:B------:R0:W5:Y:S04]  /*3560*/  LDG.E.U16 R29, desc[UR10][R14.64] ;  /* 0x0000000a0e1d7981 */ /* 0x000168000c1e1500 */
[----:B------:R-:W4:Y:S01]  /*3570*/  LDL R22, [R22] ;  /* 0x0000000016167983 */ /* 0x000f220000100800 */
[C---:B------:R-:W-:Y:S01]  /*3580*/  FSETP.GT.AND P0, PT, R16.reuse, R20, PT ;  /* 0x000000141000720b */ /* 0x040fe20003f04000 */
[----:B------:R-:W-:-:S02]  /*3590*/  FADD R20, R16, -R20 ;  /* 0x8000001410147221 */ /* 0x000fc40000000000 */
[----:B------:R-:W4:Y:S03]  /*35a0*/  LDG.E R16, desc[UR10][R26.64+-0xc] ;  /* 0xfffff40a1a107981 */ /* 0x000f26000c1e1900 */
[----:B------:R-:W-:Y:S02]  /*35b0*/  FSEL R20, R20, -R20, P0 ;  /* 0x8000001414147208 */ /* 0x000fe40000000000 */
[C---:B---3--:R-:W-:Y:S01]  /*35c0*/  FSETP.GT.AND P0, PT, R28.reuse, R23, PT ;  /* 0x000000171c00720b */ /* 0x048fe20003f04000 */
[----:B------:R-:W-:Y:S02]  /*35d0*/  FADD R28, R28, -R23 ;  /* 0x800000171c1c7221 */ /* 0x000fe40000000000 */
[----:B------:R-:W3:Y:S01]  /*35e0*/  LDL.U16 R23, [R1+0x22] ;  /* 0x0000220001177983 */ /* 0x000ee20000100400 */
[----:B0-----:R-:W-:-:S04]  /*35f0*/  IMAD.WIDE.U32 R14, R13, 0x2, R4 ;  /* 0x000000020d0e7825 */ /* 0x001fc800078e0004 */
[----:B------:R-:W-:Y:S01]  /*3600*/  FADD R34, R34, R20 ;  /* 0x0000001422227221 */ /* 0x000fe20000000000 */
[----:B------:R0:W3:Y:S01]  /*3610*/  LDG.E.U16 R13, desc[UR10][R14.64] ;  /* 0x0000000a0e0d7981 */ /* 0x0000e2000c1e1500 */
[----:B------:R-:W-:-:S03]  /*3620*/  LEA R20, R17, R18, 0x2 ;  /* 0x0000001211147211 */ /* 0x000fc600078e10ff */
[----:B------:R-:W3:Y:S04]  /*3630*/  LDG.E R17, desc[UR10][R8.64+-0xc] ;  /* 0xfffff40a08117981 */ /* 0x000ee8000c1e1900 */
[----:B------:R-:W3:Y:S01]  /*3640*/  LDL R20, [R20] ;  /* 0x0000000014147983 */ /* 0x000ee20000100800 */
[----:B------:R-:W-:Y:S01]  /*3650*/  FSEL R28, R28, -R28, P0 ;  /* 0x8000001c1c1c7208 */ /* 0x000fe20000000000 */
[----:B0-----:R-:W-:Y:S01]  /*3660*/  IMAD.WIDE.U32 R14, R19, 0x2, R4 ;  /* 0x00000002130e7825 */ /* 0x001fe200078e0004 */
[----:B------:R-:W-:Y:S01]  /*3670*/  LEA R36, R21, R18, 0x2 ;  /* 0x0000001215247211 */ /* 0x000fe200078e10ff */
[----:B------:R-:W3:Y:S04]  /*3680*/  LDL.U16 R19, [R1+0x34] ;  /* 0x0000340001137983 */ /* 0x000ee80000100400 */
[----:B------:R-:W3:Y:S01]  /*3690*/  LDG.E.U16 R15, desc[UR10][R14.64] ;  /* 0x0000000a0e0f7981 */ /* 0x000ee2000c1e1500 */
[----:B------:R-:W-:-:S03]  /*36a0*/  FADD R34, R34, R28 ;  /* 0x0000001c22227221 */ /* 0x000fc60000000000 */
[----:B------:R-:W3:Y:S01]  /*36b0*/  LDG.E R14, desc[UR10][R2.64+0x13f4] ;  /* 0x0013f40a020e7981 */ /* 0x000ee2000c1e1900 */
[C---:B--2---:R-:W-:Y:S01]  /*36c0*/  FADD R21, R12.reuse, -R37 ;  /* 0x800000250c157221 */ /* 0x044fe20000000000 */
[----:B------:R-:W-:Y:S02]  /*36d0*/  FSETP.GT.AND P0, PT, R12, R37, PT ;  /* 0x000000250c00720b */ /* 0x000fe40003f04000 */
[----:B------:R0:W2:Y:S02]  /*36e0*/  LDL R12, [R36] ;  /* 0x00000000240c7983 */ /* 0x0000a40000100800 */
[----:B------:R-:W-:Y:S02]  /*36f0*/  FSEL R21, R21, -R21, P0 ;  /* 0x8000001515157208 */ /* 0x000fe40000000000 */
[----:B------:R-:W2:Y:S03]  /*3700*/  LDG.E R37, desc[UR10][R2.64+-0xc] ;  /* 0xfffff40a02257981 */ /* 0x000ea6000c1e1900 */
[----:B------:R-:W-:Y:S01]  /*3710*/  FADD R34, R34, R21 ;  /* 0x0000001522227221 */ /* 0x000fe20000000000 */
[C---:B----4-:R-:W-:Y:S01]  /*3720*/  FSETP.GT.AND P0, PT, R16.reuse, R22, PT ;  /* 0x000000161000720b */ /* 0x050fe20003f04000 */
[----:B------:R-:W-:Y:S01]  /*3730*/  FADD R22, R16, -R22 ;  /* 0x8000001610167221 */ /* 0x000fe20000000000 */
[----:B-----5:R-:W-:-:S02]  /*3740*/  IMAD R16, R29, 0x4, R18 ;  /* 0x000000041d107824 */ /* 0x020fc400078e0212 */
[----:B------:R-:W-:Y:S02]  /*3750*/  IMAD.WIDE.U32 R28, R35, 0x2, R4 ;  /* 0x00000002231c7825 */ /* 0x000fe400078e0004 */
[----:B------:R-:W4:Y:S04]  /*3760*/  LDL.U16 R35, [R1+0x46] ;  /* 0x0000460001237983 */ /* 0x000f280000100400 */
[----:B------:R-:W5:Y:S04]  /*3770*/  LDL R16, [R16] ;  /* 0x0000000010107983 */ /* 0x000f680000100800 */
[----:B------:R-:W4:Y:S01]  /*3780*/  LDG.E.U16 R21, desc[UR10][R28.64] ;  /* 0x0000000a1c157981 */ /* 0x000f22000c1e1500 */
[----:B------:R-:W-:-:S05]  /*3790*/  FSEL R22, R22, -R22, P0 ;  /* 0x8000001616167208 */ /* 0x000fca0000000000 */
[----:B------:R-:W-:Y:S01]  /*37a0*/  FADD R34, R34, R22 ;  /* 0x0000001622227221 */ /* 0x000fe20000000000 */
[----:B---3--:R-:W-:Y:S01]  /*37b0*/  IMAD.WIDE.U32 R22, R23, 0x2, R4 ;  /* 0x0000000217167825 */ /* 0x008fe200078e0004 */
[----:B0-----:R-:W-:Y:S01]  /*37c0*/  LEA R36, R13, R18, 0x2 ;  /* 0x000000120d247211 */ /* 0x001fe200078e10ff */
[----:B------:R-:W3:Y:S04]  /*37d0*/  LDG.E R28, desc[UR10][R2.64+0x27f4] ;  /* 0x0027f40a021c7981 */ /* 0x000ee8000c1e1900 */
[----:B------:R0:W3:Y:S01]  /*37e0*/  LDG.E.U16 R13, desc[UR10][R22.64] ;  /* 0x0000000a160d7981 */ /* 0x0000e2000c1e1500 */
[C---:B------:R-:W-:Y:S01]  /*37f0*/  FSETP.GT.AND P0, PT, R17.reuse, R20, PT ;  /* 0x000000141100720b */ /* 0x040fe20003f04000 */
[----:B------:R-:W-:Y:S02]  /*3800*/  FADD R20, R17, -R20 ;  /* 0x8000001411147221 */ /* 0x000fe40000000000 */
[----:B------:R-:W3:Y:S04]  /*3810*/  LDL R29, [R36] ;  /* 0x00000000241d7983 */ /* 0x000ee80000100800 */
[----:B------:R-:W3:Y:S01]  /*3820*/  LDL.U16 R17, [R1+0x58] ;  /* 0x0000580001117983 */ /* 0x000ee20000100400 */
[----:B------:R-:W-:-:S05]  /*3830*/  FSEL R20, R20, -R20, P0 ;  /* 0x8000001414147208 */ /* 0x000fca0000000000 */
[----:B------:R-:W-:Y:S01]  /*3840*/  FADD R34, R34, R20 ;  /* 0x0000001422227221 */ /* 0x000fe20000000000 */
[----:B------:R-:W-:Y:S01]  /*3850*/  LEA R20, R15, R18, 0x2 ;  /* 0x000000120f147211 */ /* 0x000fe200078e10ff */
[----:B0-----:R-:W-:Y:S02]  /*3860*/  IMAD.WIDE.U32 R22, R19, 0x2, R4 ;  /* 0x0000000213167825 */ /* 0x001fe400078e0004 */
[----:B------:R-:W3:Y:S04]  /*3870*/  LDL.U16 R19, [R1+0x6a] ;  /* 0x00006a0001137983 */ /* 0x000ee80000100400 */
[----:B------:R0:W3:Y:S01]  /*3880*/  LDG.E.U16 R22, desc[UR10][R22.64] ;  /* 0x0000000a16167981 */ /* 0x0000e2000c1e1500 */
[C---:B--2---:R-:W-:Y:S01]  /*3890*/  FADD R15, R37.reuse, -R12 ;  /* 0x8000000c250f7221 */ /* 0x044fe20000000000 */
[----:B------:R-:W-:-:S02]  /*38a0*/  FSETP.GT.AND P0, PT, R37, R12, PT ;  /* 0x0000000c2500720b */ /* 0x000fc40003f04000 */
[----:B------:R-:W2:Y:S02]  /*38b0*/  LDL R12, [R20] ;  /* 0x00000000140c7983 */ /* 0x000ea40000100800 */
[----:B------:R-:W-:Y:S02]  /*38c0*/  FSEL R15, R15, -R15, P0 ;  /* 0x8000000f0f0f7208 */ /* 0x000fe40000000000 */
[----:B------:R-:W2:Y:S03]  /*38d0*/  LDG.E R37, desc[UR10][R2.64+0x3bf4] ;  /* 0x003bf40a02257981 */ /* 0x000ea6000c1e1900 */
[----:B------:R-:W-:Y:S01]  /*38e0*/  FADD R34, R34, R15 ;  /* 0x0000000f22227221 */ /* 0x000fe20000000000 */
[----:B------:R-:W2:Y:S01]  /*38f0*/  LDG.E R20, desc[UR10][R2.64+0x4ff4] ;  /* 0x004ff40a02147981 */ /* 0x000ea2000c1e1900 */
[C---:B-----5:R-:W-:Y:S01]  /*3900*/  FSETP.GT.AND P0, PT, R14.reuse, R16, PT ;  /* 0x000000100e00720b */ /* 0x060fe20003f04000 */
[----:B------:R-:W-:Y:S01]  /*3910*/  FADD R16, R14, -R16 ;  /* 0x800000100e107221 */ /* 0x000fe20000000000 */
[----:B----4-:R-:W-:-:S02]  /*3920*/  IMAD.WIDE.U32 R14, R35, 0x2, R4 ;  /* 0x00000002230e7825 */ /* 0x010fc400078e0004 */
[----:B------:R-:W4:Y:S02]  /*3930*/  LDL.U16 R35, [R1+0x7c] ;  /* 0x00007c0001237983 */ /* 0x000f240000100400 */
[----:B0-----:R-:W-:Y:S02]  /*3940*/  IMAD R23, R21, 0x4, R18 ;  /* 0x0000000415177824 */ /* 0x001fe400078e0212 */
[----:B------:R-:W5:Y:S04]  /*3950*/  LDG.E.U16 R21, desc[UR10][R14.64] ;  /* 0x0000000a0e157981 */ /* 0x000f68000c1e1500 */
[----:B------:R-:W4:Y:S01]  /*3960*/  LDL R23, [R23] ;  /* 0x0000000017177983 */ /* 0x000f220000100800 */
[----:B------:R-:W-:Y:S02]  /*3970*/  FSEL R16, R16, -R16, P0 ;  /* 0x8000001010107208 */ /* 0x000fe40000000000 */
[----:B---3--:R-:W-:-:S03]  /*3980*/  LEA R36, R13, R18, 0x2 ;  /* 0x000000120d247211 */ /* 0x008fc600078e10ff */
[----:B------:R-:W-:Y:S01]  /*3990*/  FADD R34, R34, R16 ;  /* 0x0000001022227221 */ /* 0x000fe20000000000 */
[----:B------:R-:W3:Y:S01]  /*39a0*/  LDL.U16 R15, [R1+0x8e] ;  /* 0x00008e00010f7983 */ /* 0x000ee20000100400 */
[C---:B------:R-:W-:Y:S01]  /*39b0*/  FSETP.GT.AND P0, PT, R28.reuse, R29, PT ;  /* 0x0000001d1c00720b */ /* 0x040fe20003f04000 */
[----:B------:R-:W-:Y:S02]  /*39c0*/  FADD R28, R28, -R29 ;  /* 0x8000001d1c1c7221 */ /* 0x000fe40000000000 */
[----:B------:R0:W3:Y:S01]  /*39d0*/  LDL R14, [R36] ;  /* 0x00000000240e7983 */ /* 0x0000e20000100800 */
[----:B------:R-:W-:-:S03]  /*39e0*/  IMAD.WIDE.U32 R16, R17, 0x2, R4 ;  /* 0x0000000211107825 */ /* 0x000fc600078e0004 */
[----:B------:R-:W3:Y:S04]  /*39f0*/  LDG.E R29, desc[UR10][R6.64+-0x8] ;  /* 0xfffff80a061d7981 */ /* 0x000ee8000c1e1900 */
[----:B------:R1:W3:Y:S01]  /*3a00*/  LDG.E.U16 R13, desc[UR10][R16.64] ;  /* 0x0000000a100d7981 */ /* 0x0002e2000c1e1500 */
[----:B------:R-:W-:Y:S02]  /*3a10*/  FSEL R28, R28, -R28, P0 ;  /* 0x8000001c1c1c7208 */ /* 0x000fe40000000000 */
[----:B0-----:R-:W-:Y:S01]  /*3a20*/  LEA R36, R22, R18, 0x2 ;  /* 0x0000001216247211 */ /* 0x001fe200078e10ff */
[----:B-1----:R-:W-:Y:S02]  /*3a30*/  IMAD.WIDE.U32 R16, R19, 0x2, R4 ;  /* 0x0000000213107825 */ /* 0x002fe400078e0004 */
[----:B------:R-:W3:Y:S02]  /*3a40*/  LDL.U16 R19, [R1+0xa0] ;  /* 0x0000a00001137983 */ /* 0x000ee40000100400 */
[----:B------:R-:W-:-:S02]  /*3a50*/  FADD R34, R34, R28 ;  /* 0x0000001c22227221 */ /* 0x000fc40000000000 */
[----:B------:R5:W3:Y:S04]  /*3a60*/  LDG.E.U16 R28, desc[UR10][R16.64] ;  /* 0x0000000a101c7981 */ /* 0x000ae8000c1e1500 */
[----:B------:R-:W3:Y:S01]  /*3a70*/  LDL.U16 R16, [R1+0xb2] ;  /* 0x0000b20001107983 */ /* 0x000ee20000100400 */
[C---:B--2---:R-:W-:Y:S01]  /*3a80*/  FADD R22, R37.reuse, -R12 ;  /* 0x8000000c25167221 */ /* 0x044fe20000000000 */
[----:B------:R-:W-:Y:S02]  /*3a90*/  FSETP.GT.AND P0, PT, R37, R12, PT ;  /* 0x0000000c2500720b */ /* 0x000fe40003f04000 */
[----:B------:R0:W2:Y:S02]  /*3aa0*/  LDL R37, [R36] ;  /* 0x0000000024257983 */ /* 0x0000a40000100800 */
[----:B------:R-:W-:-:S02]  /*3ab0*/  FSEL R22, R22, -R22, P0 ;  /* 0x8000001616167208 */ /* 0x000fc40000000000 */
[----:B------:R-:W2:Y:S03]  /*3ac0*/  LDG.E R12, desc[UR10][R10.64+-0x8] ;  /* 0xfffff80a0a0c7981 */ /* 0x000ea6000c1e1900 */
[----:B------:R-:W-:Y:S02]  /*3ad0*/  FADD R34, R34, R22 ;  /* 0x0000001622227221 */ /* 0x000fe40000000000 */
[----:B------:R-:W2:Y:S01]  /*3ae0*/  LDG.E R22, desc[UR10][R26.64+-0x8] ;  /* 0xfffff80a1a167981 */ /* 0x000ea2000c1e1900 */
[----:B-----5:R-:W-:Y:S01]  /*3af0*/  IMAD R17, R21, 0x4, R18 ;  /* 0x0000000415117824 */ /* 0x020fe200078e0212 */
[C---:B----4-:R-:W-:Y:S01]  /*3b00*/  FSETP.GT.AND P0, PT, R20.reuse, R23, PT ;  /* 0x000000171400720b */ /* 0x050fe20003f04000 */
[----:B------:R-:W-:Y:S01]  /*3b10*/  FADD R23, R20, -R23 ;  /* 0x8000001714177221 */ /* 0x000fe20000000000 */
[----:B------:R-:W-:-:S03]  /*3b20*/  IMAD.WIDE.U32 R20, R35, 0x2, R4 ;  /* 0x0000000223147825 */ /* 0x000fc600078e0004 */
[----:B------:R-:W4:Y:S04]  /*3b30*/  LDL R17, [R17] ;  /* 0x0000000011117983 */ /* 0x000f280000100800 */
[----:B------:R-:W5:Y:S01]  /*3b40*/  LDG.E.U16 R35, desc[UR10][R20.64] ;  /* 0x0000000a14237981 */ /* 0x000f62000c1e1500 */
[----:B------:R-:W-:Y:S02]  /*3b50*/  FSEL R23, R23, -R23, P0 ;  /* 0x8000001717177208 */ /* 0x000fe40000000000 */
[C---:B---3--:R-:W-:Y:S01]  /*3b60*/  FSETP.GT.AND P0, PT, R29.reuse, R14, PT ;  /* 0x0000000e1d00720b */ /* 0x048fe20003f04000 */
[----:B------:R-:W-:Y:S01]  /*3b70*/  FADD R29, R29, -R14 ;  /* 0x8000000e1d1d7221 */ /* 0x000fe20000000000 */
[----:B------:R-:W-:-:S04]  /*3b80*/  IMAD.WIDE.U32 R14, R15, 0x2, R4 ;  /* 0x000000020f0e7825 */ /* 0x000fc800078e0004 */
[----:B------:R-:W-:Y:S01]  /*3b90*/  FADD R34, R34, R23 ;  /* 0x0000001722227221 */ /* 0x000fe20000000000 */
[----:B0-----:R-:W-:Y:S01]  /*3ba0*/  LEA R36, R13, R18, 0x2 ;  /* 0x000000120d247211 */ /* 0x001fe200078e10ff */
[----:B------:R-:W3:Y:S04]  /*3bb0*/  LDL.U16 R23, [R1+0x24] ;  /* 0x0000240001177983 */ /* 0x000ee80000100400 */
[----:B------:R0:W3:Y:S04]  /*3bc0*/  LDG.E.U16 R13, desc[UR10][R14.64] ;  /* 0x0000000a0e0d7981 */ /* 0x0000e8000c1e1500 */
[----:B------:R1:W3:Y:S04]  /*3bd0*/  LDL R21, [R36] ;  /* 0x0000000024157983 */ /* 0x0002e80000100800 */
[----:B------:R-:W3:Y:S01]  /*3be0*/  LDG.E R20, desc[UR10][R8.64+-0x8] ;  /* 0xfffff80a08147981 */ /* 0x000ee2000c1e1900 */
[----:B------:R-:W-:Y:S01]  /*3bf0*/  FSEL R29, R29, -R29, P0 ;  /* 0x8000001d1d1d7208 */ /* 0x000fe20000000000 */
[----:B0-----:R-:W-:-:S02]  /*3c00*/  IMAD.WIDE.U32 R14, R19, 0x2, R4 ;  /* 0x00000002130e7825 */ /* 0x001fc400078e0004 */
[----:B------:R-:W3:Y:S01]  /*3c10*/  LDL.U16 R19, [R1+0x36] ;  /* 0x0000360001137983 */ /* 0x000ee20000100400 */
[----:B-1----:R-:W-:Y:S01]  /*3c20*/  LEA R36, R28, R18, 0x2 ;  /* 0x000000121c247211 */ /* 0x002fe200078e10ff */
[----:B------:R-:W-:Y:S02]  /*3c30*/  FADD R34, R34, R29 ;  /* 0x0000001d22227221 */ /* 0x000fe40000000000 */
[----:B------:R0:W3:Y:S02]  /*3c40*/  LDG.E.U16 R29, desc[UR10][R14.64] ;  /* 0x0000000a0e1d7981 */ /* 0x0000e4000c1e1500 */
[----:B0-----:R-:W-:Y:S02]  /*3c50*/  IMAD.WIDE.U32 R14, R16, 0x2, R4 ;  /* 0x00000002100e7825 */ /* 0x001fe400078e0004 */
[----:B------:R-:W3:Y:S02]  /*3c60*/  LDL.U16 R16, [R1+0x48] ;  /* 0x0000480001107983 */ /* 0x000ee40000100400 */
[C---:B--2---:R-:W-:Y:S01]  /*3c70*/  FADD R28, R12.reuse, -R37 ;  /* 0x800000250c1c7221 */ /* 0x044fe20000000000 */
[----:B------:R-:W-:-:S02]  /*3c80*/  FSETP.GT.AND P0, PT, R12, R37, PT ;  /* 0x000000250c00720b */ /* 0x000fc40003f04000 */
[----:B------:R-:W2:Y:S02]  /*3c90*/  LDL R37, [R36] ;  /* 0x0000000024257983 */ /* 0x000ea40000100800 */
[----:B------:R-:W-:Y:S02]  /*3ca0*/  FSEL R28, R28, -R28, P0 ;  /* 0x8000001c1c1c7208 */ /* 0x000fe40000000000 */
[----:B------:R-:W2:Y:S03]  /*3cb0*/  LDG.E R12, desc[UR10][R2.64+-0x8] ;  /* 0xfffff80a020c7981 */ /* 0x000ea6000c1e1900 */
[----:B------:R-:W-:Y:S02]  /*3cc0*/  FADD R34, R34, R28 ;  /* 0x0000001c22227221 */ /* 0x000fe40000000000 */
[----:B------:R-:W2:Y:S01]  /*3cd0*/  LDG.E R28, desc[UR10][R2.64+0x13f8] ;  /* 0x0013f80a021c7981 */ /* 0x000ea2000c1e1900 */
[C---:B----4-:R-:W-:Y:S01]  /*3ce0*/  FSETP.GT.AND P0, PT, R22.reuse, R17, PT ;  /* 0x000000111600720b */ /* 0x050fe20003f04000 */
[----:B------:R-:W-:Y:S01]  /*3cf0*/  FADD R17, R22, -R17 ;  /* 0x8000001116117221 */ /* 0x000fe20000000000 */
[----:B-----5:R-:W-:-:S02]  /*3d00*/  IMAD R22, R35, 0x4, R18 ;  /* 0x0000000423167824 */ /* 0x020fc400078e0212 */
[----:B------:R-:W4:Y:S02]  /*3d10*/  LDG.E.U16 R35, desc[UR10][R14.64] ;  /* 0x0000000a0e237981 */ /* 0x000f24000c1e1500 */
[----:B------:R-:W-:Y:S02]  /*3d20*/  FSEL R17, R17, -R17, P0 ;  /* 0x8000001111117208 */ /* 0x000fe40000000000 */
[----:B------:R0:W5:Y:S03]  /*3d30*/  LDL R14, [R22] ;  /* 0x00000000160e7983 */ /* 0x0001660000100800 */
[----:B------:R-:W-:Y:S01]  /*3d40*/  FADD R34, R34, R17 ;  /* 0x0000001122227221 */ /* 0x000fe20000000000 */
[----:B------:R-:W4:Y:S01]  /*3d50*/  LDL.U16 R15, [R1+0x5a] ;  /* 0x00005a00010f7983 */ /* 0x000f220000100400 */
[----:B---3--:R-:W-:Y:S01]  /*3d60*/  LEA R17, R13, R18, 0x2 ;  /* 0x000000120d117211 */ /* 0x008fe200078e10ff */
[----:B0-----:R-:W-:-:S05]  /*3d70*/  IMAD.WIDE.U32 R22, R23, 0x2, R4 ;  /* 0x0000000217167825 */ /* 0x001fca00078e0004 */
[----:B------:R-:W3:Y:S01]  /*3d80*/  LDL R17, [R17] ;  /* 0x0000000011117983 */ /* 0x000ee20000100800 */
[C---:B------:R-:W-:Y:S01]  /*3d90*/  FSETP.GT.AND P0, PT, R20.reuse, R21, PT ;  /* 0x000000151400720b */ /* 0x040fe20003f04000 */
[----:B------:R-:W-:Y:S02]  /*3da0*/  FADD R21, R20, -R21 ;  /* 0x8000001514157221 */ /* 0x000fe40000000000 */
[----:B------:R0:W3:Y:S04]  /*3db0*/  LDG.E.U16 R13, desc[UR10][R22.64] ;  /* 0x0000000a160d7981 */ /* 0x0000e8000c1e1500 */
[----:B------:R-:W3:Y:S01]  /*3dc0*/  LDG.E R20, desc[UR10][R2.64+0x27f8] ;  /* 0x0027f80a02147981 */ /* 0x000ee2000c1e1900 */
[----:B------:R-:W-:Y:S02]  /*3dd0*/  FSEL R21, R21, -R21, P0 ;  /* 0x8000001515157208 */ /* 0x000fe40000000000 */
[----:B------:R-:W-:Y:S01]  /*3de0*/  LEA R36, R29, R18, 0x2 ;  /* 0x000000121d247211 */ /* 0x000fe200078e10ff */
[----:B0-----:R-:W-:-:S04]  /*3df0*/  IMAD.WIDE.U32 R22, R19, 0x2, R4 ;  /* 0x0000000213167825 */ /* 0x001fc800078e0004 */
[----:B------:R-:W-:Y:S02]  /*3e00*/  FADD R34, R34, R21 ;  /* 0x0000001522227221 */ /* 0x000fe40000000000 */
[----:B------:R-:W3:Y:S04]  /*3e10*/  LDL.U16 R21, [R1+0x6c] ;  /* 0x00006c0001157983 */ /* 0x000ee80000100400 */
[----:B------:R0:W3:Y:S02]  /*3e20*/  LDG.E.U16 R19, desc[UR10][R22.64] ;  /* 0x0000000a16137981 */ /* 0x0000e4000c1e1500 */
[----:B0-----:R-:W-:Y:S02]  /*3e30*/  IMAD.WIDE.U32 R22, R16, 0x2, R4 ;  /* 0x0000000210167825 */ /* 0x001fe400078e0004 */
[----:B------:R-:W3:Y:S04]  /*3e40*/  LDG.E R16, desc[UR10][R2.64+0x4ff8] ;  /* 0x004ff80a02107981 */ /* 0x000ee8000c1e1900 */
[----:B------:R-:W3:Y:S01]  /*3e50*/  LDG.E.U16 R23, desc[UR10][R22.64] ;  /* 0x0000000a16177981 */ /* 0x000ee2000c1e1500 */
[C---:B--2---:R-:W-:Y:S01]  /*3e60*/  FSETP.GT.AND P0, PT, R12.reuse, R37, PT ;  /* 0x000000250c00720b */ /* 0x044fe20003f04000 */
[----:B------:R-:W-:-:S02]  /*3e70*/  FADD R29, R12, -R37 ;  /* 0x800000250c1d7221 */ /* 0x000fc40000000000 */
[----:B------:R3:W2:Y:S04]  /*3e80*/  LDL R12, [R36] ;  /* 0x00000000240c7983 */ /* 0x0006a80000100800 */
[----:B------:R-:W2:Y:S01]  /*3e90*/  LDG.E R37, desc[UR10][R2.64+0x3bf8] ;  /* 0x003bf80a02257981 */ /* 0x000ea2000c1e1900 */
[----:B------:R-:W-:-:S05]  /*3ea0*/  FSEL R29, R29, -R29, P0 ;  /* 0x8000001d1d1d7208 */ /* 0x000fca0000000000 */
[----:B------:R-:W-:Y:S01]  /*3eb0*/  FADD R34, R34, R29 ;  /* 0x0000001d22227221 */ /* 0x000fe20000000000 */
[C---:B-----5:R-:W-:Y:S01]  /*3ec0*/  FSETP.GT.AND P0, PT, R28.reuse, R14, PT ;  /* 0x0000000e1c00720b */ /* 0x060fe20003f04000 */
[----:B------:R-:W-:Y:S01]  /*3ed0*/  FADD R14, R28, -R14 ;  /* 0x8000000e1c0e7221 */ /* 0x000fe20000000000 */
[----:B----4-:R-:W-:Y:S02]  /*3ee0*/  IMAD R28, R35, 0x4, R18 ;  /* 0x00000004231c7824 */ /* 0x010fe400078e0212 */
[----:B------:R-:W4:Y:S02]  /*3ef0*/  LDL.U16 R35, [R1+0x7e] ;  /* 0x00007e0001237983 */ /* 0x000f240000100400 */
[----:B------:R-:W-:Y:S01]  /*3f00*/  FSEL R29, R14, -R14, P0 ;  /* 0x8000000e0e1d7208 */ /* 0x000fe20000000000 */
[----:B------:R-:W-:Y:S01]  /*3f10*/  IMAD.WIDE.U32 R14, R15, 0x2, R4 ;  /* 0x000000020f0e7825 */ /* 0x000fe200078e0004 */
[----:B------:R-:W5:Y:S01]  /*3f20*/  LDL R28, [R28] ;  /* 0x000000001c1c7983 */ /* 0x000f620000100800 */
[----:B---3--:R-:W-:-:S03]  /*3f30*/  LEA R36, R13, R18, 0x2 ;  /* 0x000000120d247211 */ /* 0x008fc600078e10ff */
[----:B------:R-:W3:Y:S01]  /*3f40*/  LDG.E R13, desc[UR10][R6.64+-0x4] ;  /* 0xfffffc0a060d7981 */ /* 0x000ee2000c1e1900 */
[C---:B------:R-:W-:Y:S01]  /*3f50*/  FSETP.GT.AND P0, PT, R20.reuse, R17, PT ;  /* 0x000000111400720b */ /* 0x040fe20003f04000 */
[----:B------:R-:W-:Y:S02]  /*3f60*/  FADD R20, R20, -R17 ;  /* 0x8000001114147221 */ /* 0x000fe40000000000 */
[----:B------:R-:W3:Y:S04]  /*3f70*/  LDG.E.U16 R17, desc[UR10][R14.64] ;  /* 0x0000000a0e117981 */ /* 0x000ee8000c1e1500 */
[----:B------:R-:W3:Y:S04]  /*3f80*/  LDL R14, [R36] ;  /* 0x00000000240e7983 */ /* 0x000ee80000100800 */
[----:B------:R-:W3:Y:S01]  /*3f90*/  LDL.U16 R15, [R1+0x90] ;  /* 0x00009000010f7983 */ /* 0x000ee20000100400 */
[----:B------:R-:W-:Y:S01]  /*3fa0*/  FADD R34, R34, R29 ;  /* 0x0000001d22227221 */ /* 0x000fe20000000000 */
[----:B------:R-:W-:-:S02]  /*3fb0*/  LEA R22, R19, R18, 0x2 ;  /* 0x0000001213167211 */ /* 0x000fc400078e10ff */
[----:B------:R-:W-:Y:S01]  /*3fc0*/  FSEL R29, R20, -R20, P0 ;  /* 0x80000014141d7208 */ /* 0x000fe20000000000 */
[----:B------:R-:W-:-:S04]  /*3fd0*/  IMAD.WIDE.U32 R20, R21, 0x2, R4 ;  /* 0x0000000215147825 */ /* 0x000fc800078e0004 */
[----:B------:R-:W-:Y:S02]  /*3fe0*/  FADD R34, R34, R29 ;  /* 0x0000001d22227221 */ /* 0x000fe40000000000 */
[----:B------:R-:W3:Y:S04]  /*3ff0*/  LDG.E.U16 R20, desc[UR10][R20.64] ;  /* 0x0000000a14147981 */ /* 0x000ee8000c1e1500 */
[----:B------:R-:W3:Y:S01]  /*4000*/  LDL.U16 R29, [R1+0xa2] ;  /* 0x0000a200011d7983 */ /* 0x000ee20000100400 */
[C---:B--2---:R-:W-:Y:S01]  /*4010*/  FADD R19, R37.reuse, -R12 ;  /* 0x8000000c25137221 */ /* 0x044fe20000000000 */
[----:B------:R-:W-:Y:S02]  /*4020*/  FSETP.GT.AND P0, PT, R37, R12, PT ;  /* 0x0000000c2500720b */ /* 0x000fe40003f04000 */
[----:B------:R4:W2:Y:S02]  /*4030*/  LDL R12, [R22] ;  /* 0x00000000160c7983 */ /* 0x0008a40000100800 */
[----:B------:R-:W-:-:S02]  /*4040*/  FSEL R19, R19, -R19, P0 ;  /* 0x8000001313137208 */ /* 0x000fc40000000000 */
[----:B------:R-:W2:Y:S03]  /*4050*/  LDG.E R37, desc[UR10][R10.64+-0x4] ;  /* 0xfffffc0a0a257981 */ /* 0x000ea6000c1e1900 */
[----:B------:R-:W-:Y:S01]  /*4060*/  FADD R34, R34, R19 ;  /* 0x0000001322227221 */ /* 0x000fe20000000000 */
[----:B------:R-:W-:-:S06]  /*4070*/  IMAD R19, R23, 0x4, R18 ;  /* 0x0000000417137824 */ /* 0x000fcc00078e0212 */
[----:B------:R-:W2:Y:S01]  /*4080*/  LDL R19, [R19] ;  /* 0x0000000013137983 */ /* 0x000ea20000100800 */
[----:B----4-:R-:W-:-:S03]  /*4090*/  IMAD.WIDE.U32 R22, R35, 0x2, R4 ;  /* 0x0000000223167825 */ /* 0x010fc600078e0004 */
[----:B------:R-:W4:Y:S04]  /*40a0*/  LDL.U16 R35, [R1+0xb4] ;  /* 0x0000b40001237983 */ /* 0x000f280000100400 */
[----:B------:R0:W4:Y:S01]  /*40b0*/  LDG.E.U16 R21, desc[UR10][R22.64] ;  /* 0x0000000a16157981 */ /* 0x000122000c1e1500 */
[C---:B-----5:R-:W-:Y:S01]  /*40c0*/  FSETP.GT.AND P0, PT, R16.reuse, R28, PT ;  /* 0x0000001c1000720b */ /* 0x060fe20003f04000 */
[----:B------:R-:W-:Y:S02]  /*40d0*/  FADD R28, R16, -R28 ;  /* 0x8000001c101c7221 */ /* 0x000fe40000000000 */
[----:B------:R-:W5:Y:S03]  /*40e0*/  LDG.E R16, desc[UR10][R26.64+-0x4] ;  /* 0xfffffc0a1a107981 */ /* 0x000f66000c1e1900 */
[----:B------:R-:W-:-:S02]  /*40f0*/  FSEL R28, R28, -R28, P0 ;  /* 0x8000001c1c1c7208 */ /* 0x000fc40000000000 */
[----:B---3--:R-:W-:Y:S02]  /*4100*/  LEA R36, R17, R18, 0x2 ;  /* 0x0000001211247211 */ /* 0x008fe400078e10ff */
[----:B------:R-:W3:Y:S04]  /*4110*/  LDL.U16 R17, [R1+0x26] ;  /* 0x0000260001117983 */ /* 0x000ee80000100400 */
[----:B------:R-:W3:Y:S01]  /*4120*/  LDL R23, [R36] ;  /* 0x0000000024177983 */ /* 0x000ee20000100800 */
[C---:B------:R-:W-:Y:S01]  /*4130*/  FSETP.GT.AND P0, PT, R13.reuse, R14, PT ;  /* 0x0000000e0d00720b */ /* 0x040fe20003f04000 */
[----:B------:R-:W-:Y:S01]  /*4140*/  FADD R13, R13, -R14 ;  /* 0x8000000e0d0d7221 */ /* 0x000fe20000000000 */
[----:B------:R-:W-:-:S06]  /*4150*/  IMAD.WIDE.U32 R14, R15, 0x2, R4 ;  /* 0x000000020f0e7825 */ /* 0x000fcc00078e0004 */
[----:B------:R-:W3:Y:S04]  /*4160*/  LDG.E.U16 R15, desc[UR10][R14.64] ;  /* 0x0000000a0e0f7981 */ /* 0x000ee8000c1e1500 */
[----:B------:R-:W3:Y:S01]  /*4170*/  LDG.E R14, desc[UR10][R8.64+-0x4] ;  /* 0xfffffc0a080e7981 */ /* 0x000ee2000c1e1900 */
[----:B0-----:R-:W-:Y:S01]  /*4180*/  LEA R22, R20, R18, 0x2 ;  /* 0x0000001214167211 */ /* 0x001fe200078e10ff */
[----:B------:R-:W-:Y:S01]  /*4190*/  FADD R34, R34, R28 ;  /* 0x0000001c22227221 */ /* 0x000fe20000000000 */
[----:B------:R-:W-:Y:S01]  /*41a0*/  FSEL R13, R13, -R13, P0 ;  /* 0x8000000d0d0d7208 */ /* 0x000fe20000000000 */
[----:B------:R-:W-:-:S04]  /*41b0*/  IMAD.WIDE.U32 R28, R29, 0x2, R4 ;  /* 0x000000021d1c7825 */ /* 0x000fc800078e0004 */
[----:B------:R-:W-:Y:S02]  /*41c0*/  FADD R34, R34, R13 ;  /* 0x0000000d22227221 */ /* 0x000fe40000000000 */
[----:B------:R4:W3:Y:S04]  /*41d0*/  LDG.E.U16 R28, desc[UR10][R28.64] ;  /* 0x0000000a1c1c7981 */ /* 0x0008e8000c1e1500 */
[----:B------:R-:W3:Y:S01]  /*41e0*/  LDL.U16 R13, [R1+0x38] ;  /* 0x00003800010d7983 */ /* 0x000ee20000100400 */
[C---:B--2---:R-:W-:Y:S01]  /*41f0*/  FADD R20, R37.reuse, -R12 ;  /* 0x8000000c25147221 */ /* 0x044fe20000000000 */
[----:B------:R-:W-:Y:S02]  /*4200*/  FSETP.GT.AND P0, PT, R37, R12, PT ;  /* 0x0000000c2500720b */ /* 0x000fe40003f04000 */
[----:B------:R-:W2:Y:S02]  /*4210*/  LDL R37, [R22] ;  /* 0x0000000016257983 */ /* 0x000ea40000100800 */
[----:B------:R-:W-:-:S02]  /*4220*/  FSEL R20, R20, -R20, P0 ;  /* 0x8000001414147208 */ /* 0x000fc40000000000 */
[----:B------:R-:W2:Y:S03]  /*4230*/  LDG.E R12, desc[UR10][R2.64+-0x4] ;  /* 0xfffffc0a020c7981 */ /* 0x000ea6000c1e1900 */
[----:B------:R-:W-:Y:S01]  /*4240*/  FADD R34, R34, R20 ;  /* 0x0000001422227221 */ /* 0x000fe20000000000 */
[----:B------:R-:W2:Y:S01]  /*4250*/  LDG.E R22, desc[UR10][R2.64+0x13fc] ;  /* 0x0013fc0a02167981 */ /* 0x000ea2000c1e1900 */
[----:B----4-:R-:W-:Y:S02]  /*4260*/  IMAD R29, R21, 0x4, R18 ;  /* 0x00000004151d7824 */ /* 0x010fe400078e0212 */
[----:B------:R-:W-:-:S04]  /*4270*/  IMAD.WIDE.U32 R20, R35, 0x2, R4 ;  /* 0x0000000223147825 */ /* 0x000fc800078e0004 */
[----:B------:R-:W4:Y:S01]  /*4280*/  LDL R29, [R29] ;  /* 0x000000001d1d7983 */ /* 0x000f220000100800 */
[----:B-----5:R-:W-:-:S03]  /*4290*/  FSETP.GT.AND P0, PT, R16, R19, PT ;  /* 0x000000131000720b */ /* 0x020fc60003f04000 */
[----:B------:R-:W5:Y:S01]  /*42a0*/  LDG.E.U16 R35, desc[UR10][R20.64] ;  /* 0x0000000a14237981 */ /* 0x000f62000c1e1500 */
[----:B------:R-:W-:-:S03]  /*42b0*/  FADD R19, R16, -R19 ;  /* 0x8000001310137221 */ /* 0x000fc60000000000 */
[----:B------:R-:W5:Y:S02]  /*42c0*/  LDL.U16 R16, [R1+0x4a] ;  /* 0x00004a0001107983 */ /* 0x000f640000100400 */
[----:B------:R-:W-:Y:S02]  /*42d0*/  FSEL R19, R19, -R19, P0 ;  /* 0x8000001313137208 */ /* 0x000fe40000000000 */
[----:B------:R-:W5:Y:S03]  /*42e0*/  LDL.U16 R21, [R1+0x5c] ;  /* 0x00005c0001157983 */ /* 0x000f660000100400 */
[----:B------:R-:W-:Y:S02]  /*42f0*/  FADD R34, R34, R19 ;  /* 0x0000001322227221 */ /* 0x000fe40000000000 */
[----:B------:R-:W5:Y:S01]  /*4300*/  LDG.E R19, desc[UR10][R2.64+0x27fc] ;  /* 0x0027fc0a02137981 */ /* 0x000f62000c1e1900 */
[----:B---3--:R-:W-:-:S05]  /*4310*/  LEA R36, R15, R18, 0x2 ;  /* 0x000000120f247211 */ /* 0x008fca00078e10ff */
[----:B------:R0:W3:Y:S01]  /*4320*/  LDL R20, [R36] ;  /* 0x0000000024147983 */ /* 0x0000e20000100800 */
[C---:B------:R-:W-:Y:S01]  /*4330*/  FSETP.GT.AND P0, PT, R14.reuse, R23, PT ;  /* 0x000000170e00720b */ /* 0x040fe20003f04000 */
[----:B------:R-:W-:Y:S01]  /*4340*/  FADD R23, R14, -R23 ;  /* 0x800000170e177221 */ /* 0x000fe20000000000 */
[----:B------:R-:W-:-:S05]  /*4350*/  IMAD.WIDE.U32 R14, R17, 0x2, R4 ;  /* 0x00000002110e7825 */ /* 0x000fca00078e0004 */
[----:B------:R1:W3:Y:S01]  /*4360*/  LDG.E.U16 R17, desc[UR10][R14.64] ;  /* 0x0000000a0e117981 */ /* 0x0002e2000c1e1500 */
[----:B------:R-:W-:Y:S02]  /*4370*/  FSEL R23, R23, -R23, P0 ;  /* 0x8000001717177208 */ /* 0x000fe40000000000 */
[----:B0-----:R-:W-:-:S03]  /*4380*/  LEA R36, R28, R18, 0x2 ;  /* 0x000000121c247211 */ /* 0x001fc600078e10ff */
[----:B------:R-:W-:Y:S01]  /*4390*/  FADD R34, R34, R23 ;  /* 0x0000001722227221 */ /* 0x000fe20000000000 */
[----:B-1----:R-:W-:Y:S02]  /*43a0*/  IMAD.WIDE.U32 R14, R13, 0x2, R4 ;  /* 0x000000020d0e7825 */ /* 0x002fe400078e0004 */
[----:B------:R-:W3:Y:S04]  /*43b0*/  LDL.U16 R13, [R1+0x6e] ;  /* 0x00006e00010d7983 */ /* 0x000ee80000100400 */
[----:B------:R0:W3:Y:S01]  /*43c0*/  LDG.E.U16 R23, desc[UR10][R14.64] ;  /* 0x0000000a0e177981 */ /* 0x0000e2000c1e1500 */
[C---:B--2---:R-:W-:Y:S01]  /*43d0*/  FADD R28, R12.reuse, -R37 ;  /* 0x800000250c1c7221 */ /* 0x044fe20000000000 */
[----:B------:R-:W-:Y:S02]  /*43e0*/  FSETP.GT.AND P0, PT, R12, R37, PT ;  /* 0x000000250c00720b */ /* 0x000fe40003f04000 */
[----:B------:R-:W2:Y:S02]  /*43f0*/  LDL R37, [R36] ;  /* 0x0000000024257983 */ /* 0x000ea40000100800 */
[----:B------:R-:W-:-:S02]  /*4400*/  FSEL R28, R28, -R28, P0 ;  /* 0x8000001c1c1c7208 */ /* 0x000fc40000000000 */
[----:B------:R-:W2:Y:S03]  /*4410*/  LDG.E R12, desc[UR10][R2.64+0x3bfc] ;  /* 0x003bfc0a020c7981 */ /* 0x000ea6000c1e1900 */
[----:B------:R-:W-:Y:S02]  /*4420*/  FADD R34, R34, R28 ;  /* 0x0000001c22227221 */ /* 0x000fe40000000000 */
[----:B------:R-:W2:Y:S01]  /*4430*/  LDG.E R28, desc[UR10][R2.64+0x4ffc] ;  /* 0x004ffc0a021c7981 */ /* 0x000ea2000c1e1900 */
[C---:B----4-:R-:W-:Y:S01]  /*4440*/  FSETP.GT.AND P0, PT, R22.reuse, R29, PT ;  /* 0x0000001d1600720b */ /* 0x050fe20003f04000 */
[----:B------:R-:W-:Y:S01]  /*4450*/  FADD R29, R22, -R29 ;  /* 0x8000001d161d7221 */ /* 0x000fe20000000000 */
[----:B-----5:R-:W-:Y:S02]  /*4460*/  IMAD R22, R35, 0x4, R18 ;  /* 0x0000000423167824 */ /* 0x020fe400078e0212 */
[----:B0-----:R-:W-:-:S03]  /*4470*/  IMAD.WIDE.U32 R14, R16, 0x2, R4 ;  /* 0x00000002100e7825 */ /* 0x001fc600078e0004 */
[----:B------:R-:W4:Y:S01]  /*4480*/  LDL R16, [R22] ;  /* 0x0000000016107983 */ /* 0x000f220000100800 */
[----:B------:R-:W-:-:S03]  /*4490*/  FSEL R29, R29, -R29, P0 ;  /* 0x8000001d1d1d7208 */ /* 0x000fc60000000000 */
[----:B------:R0:W5:Y:S04]  /*44a0*/  LDG.E.U16 R35, desc[UR10][R14.64] ;  /* 0x0000000a0e237981 */ /* 0x000168000c1e1500 */
[----:B------:R-:W5:Y:S01]  /*44b0*/  LDL.U16 R22, [R1+0x80] ;  /* 0x0000800001167983 */ /* 0x000f620000100400 */
[----:B------:R-:W-:-:S03]  /*44c0*/  FADD R34, R34, R29 ;  /* 0x0000001d22227221 */ /* 0x000fc60000000000 */
[----:B------:R-:W5:Y:S01]  /*44d0*/  LDG.E R14, desc[UR10][R2.64+-0x5000] ;  /* 0xffb0000a020e7981 */ /* 0x000f62000c1e1900 */
[C---:B---3--:R-:W-:Y:S01]  /*44e0*/  FSETP.GT.AND P0, PT, R19.reuse, R20, PT ;  /* 0x000000141300720b */ /* 0x048fe20003f04000 */
[----:B0-----:R-:W-:Y:S01]  /*44f0*/  FADD R15, R19, -R20 ;  /* 0x80000014130f7221 */ /* 0x001fe20000000000 */
[----:B------:R-:W-:Y:S01]  /*4500*/  IMAD.WIDE.U32 R20, R21, 0x2, R4 ;  /* 0x0000000215147825 */ /* 0x000fe200078e0004 */
[----:B------:R-:W3:Y:S01]  /*4510*/  LDL.U16 R19, [R1+0x92] ;  /* 0x0000920001137983 */ /* 0x000ee20000100400 */
[----:B------:R-:W-:-:S03]  /*4520*/  LEA R29, R17, R18, 0x2 ;  /* 0x00000012111d7211 */ /* 0x000fc600078e10ff */
[----:B------:R0:W3:Y:S01]  /*4530*/  LDG.E.U16 R17, desc[UR10][R20.64] ;  /* 0x0000000a14117981 */ /* 0x0000e2000c1e1500 */
[----:B------:R-:W-:-:S03]  /*4540*/  FSEL R15, R15, -R15, P0 ;  /* 0x8000000f0f0f7208 */ /* 0x000fc60000000000 */
[----:B------:R-:W3:Y:S02]  /*4550*/  LDL R29, [R29] ;  /* 0x000000001d1d7983 */ /* 0x000ee40000100800 */
[----:B------:R-:W-:Y:S02]  /*4560*/  FADD R34, R34, R15 ;  /* 0x0000000f22227221 */ /* 0x000fe40000000000 */
[----:B------:R-:W3:Y:S01]  /*4570*/  LDL.U16 R15, [R1+0xa4] ;  /* 0x0000a400010f7983 */ /* 0x000ee20000100400 */
[----:B0-----:R-:W-:Y:S01]  /*4580*/  IMAD.WIDE.U32 R20, R13, 0x2, R4 ;  /* 0x000000020d147825 */ /* 0x001fe200078e0004 */
[----:B------:R-:W-:-:S04]  /*4590*/  LEA R36, R23, R18, 0x2 ;  /* 0x0000001217247211 */ /* 0x000fc800078e10ff */
[----:B------:R5:W3:Y:S01]  /*45a0*/  LDG.E.U16 R13, desc[UR10][R20.64] ;  /* 0x0000000a140d7981 */ /* 0x000ae2000c1e1500 */
[C---:B--2---:R-:W-:Y:S01]  /*45b0*/  FADD R23, R12.reuse, -R37 ;  /* 0x800000250c177221 */ /* 0x044fe20000000000 */
[----:B------:R-:W-:Y:S02]  /*45c0*/  FSETP.GT.AND P0, PT, R12, R37, PT ;  /* 0x000000250c00720b */ /* 0x000fe40003f04000 */
[----:B------:R-:W2:Y:S02]  /*45d0*/  LDL R12, [R36] ;  /* 0x00000000240c7983 */ /* 0x000ea40000100800 */
[----:B------:R-:W-:Y:S02]  /*45e0*/  FSEL R23, R23, -R23, P0 ;  /* 0x8000001717177208 */ /* 0x000fe40000000000 */
[----:B------:R-:W2:Y:S03]  /*45f0*/  LDG.E R37, desc[UR10][R2.64+-0x3c00] ;  /* 0xffc4000a02257981 */ /* 0x000ea6000c1e1900 */
[----:B------:R-:W-:-:S02]  /*4600*/  FADD R34, R34, R23 ;  /* 0x0000001722227221 */ /* 0x000fc40000000000 */
[----:B------:R-:W2:Y:S01]  /*4610*/  LDL.U16 R23, [R1+0xb6] ;  /* 0x0000b60001177983 */ /* 0x000ea20000100400 */
[C---:B----4-:R-:W-:Y:S01]  /*4620*/  FSETP.GT.AND P0, PT, R28.reuse, R16, PT ;  /* 0x000000101c00720b */ /* 0x050fe20003f04000 */
[----:B------:R-:W-:Y:S01]  /*4630*/  FADD R16, R28, -R16 ;  /* 0x800000101c107221 */ /* 0x000fe20000000000 */
[----:B-----5:R-:W-:-:S04]  /*4640*/  IMAD.WIDE.U32 R20, R22, 0x2, R4 ;  /* 0x0000000216147825 */ /* 0x020fc800078e0004 */
[----:B------:R-:W-:Y:S01]  /*4650*/  FSEL R16, R16, -R16, P0 ;  /* 0x8000001010107208 */ /* 0x000fe20000000000 */
[----:B------:R-:W-:Y:S01]  /*4660*/  IMAD R28, R35, 0x4, R18 ;  /* 0x00000004231c7824 */ /* 0x000fe200078e0212 */
[----:B------:R-:W4:Y:S03]  /*4670*/  LDG.E.U16 R21, desc[UR10][R20.64] ;  /* 0x0000000a14157981 */ /* 0x000f26000c1e1500 */
[----:B------:R-:W-:Y:S01]  /*4680*/  FADD R34, R34, R16 ;  /* 0x0000001022227221 */ /* 0x000fe20000000000 */
[----:B------:R-:W5:Y:S04]  /*4690*/  LDL R36, [R28] ;  /* 0x000000001c247983 */ /* 0x000f680000100800 */
[----:B------:R-:W5:Y:S04]  /*46a0*/  LDG.E R35, desc[UR10][R2.64+-0x2800] ;  /* 0xffd8000a02237981 */ /* 0x000f68000c1e1900 */
[----:B------:R-:W5:Y:S01]  /*46b0*/  LDG.E R28, desc[UR10][R2.64+-0x1400] ;  /* 0xffec000a021c7981 */ /* 0x000f62000c1e1900 */
[----:B---3--:R-:W-:Y:S01]  /*46c0*/  LEA R22, R17, R18, 0x2 ;  /* 0x0000001211167211 */ /* 0x008fe200078e10ff */
[----:B------:R-:W-:-:S05]  /*46d0*/  IMAD.WIDE.U32 R16, R19, 0x2, R4 ;  /* 0x0000000213107825 */ /* 0x000fca00078e0004 */
[----:B------:R-:W3:Y:S01]  /*46e0*/  LDG.E.U16 R19, desc[UR10][R16.64] ;  /* 0x0000000a10137981 */ /* 0x000ee2000c1e1500 */
[----:B------:R-:W-:-:S03]  /*46f0*/  FSETP.GT.AND P0, PT, R14, R29, PT ;  /* 0x0000001d0e00720b */ /* 0x000fc60003f04000 */
[----:B------:R-:W3:Y:S04]  /*4700*/  LDL R22, [R22] ;  /* 0x0000000016167983 */ /* 0x000ee80000100800 */
[----:B------:R-:W3:Y:S01]  /*4710*/  LDL.U16 R17, [R1+0x28] ;  /* 0x0000280001117983 */ /* 0x000ee20000100400 */
[----:B------:R-:W-:-:S05]  /*4720*/  FADD R14, R14, -R29 ;  /* 0x8000001d0e0e7221 */ /* 0x000fca0000000000 */
[----:B------:R-:W-:Y:S01]  /*4730*/  FSEL R29, R14, -R14, P0 ;  /* 0x8000000e0e1d7208 */ /* 0x000fe20000000000 */
[----:B------:R-:W-:-:S04]  /*4740*/  IMAD.WIDE.U32 R14, R15, 0x2, R4 ;  /* 0x000000020f0e7825 */ /* 0x000fc800078e0004 */
[----:B------:R-:W-:Y:S02]  /*4750*/  FADD R34, R34, R29 ;  /* 0x0000001d22227221 */ /* 0x000fe40000000000 */
[----:B------:R-:W3:Y:S04]  /*4760*/  LDL.U16 R29, [R1+0x3a] ;  /* 0x00003a00011d7983 */ /* 0x000ee80000100400 */
[----:B------:R0:W3:Y:S02]  /*4770*/  LDG.E.U16 R14, desc[UR10][R14.64] ;  /* 0x0000000a0e0e7981 */ /* 0x0000e4000c1e1500 */
[----:B0-----:R-:W-:Y:S01]  /*4780*/  LEA R15, R13, R18, 0x2 ;  /* 0x000000120d0f7211 */ /* 0x001fe200078e10ff */
[C---:B--2---:R-:W-:Y:S01]  /*4790*/  FADD R13, R37.reuse, -R12 ;  /* 0x8000000c250d7221 */ /* 0x044fe20000000000 */
[----:B------:R-:W-:-:S03]  /*47a0*/  FSETP.GT.AND P0, PT, R37, R12, PT ;  /* 0x0000000c2500720b */ /* 0x000fc60003f04000 */
[----:B------:R0:W2:Y:S04]  /*47b0*/  LDL R12, [R15] ;  /* 0x000000000f0c7983 */ /* 0x0000a80000100800 */
[----:B------:R-:W2:Y:S01]  /*47c0*/  LDG.E R37, desc[UR10][R2.64] ;  /* 0x0000000a02257981 */ /* 0x000ea2000c1e1900 */
[----:B------:R-:W-:-:S05]  /*47d0*/  FSEL R13, R13, -R13, P0 ;  /* 0x8000000d0d0d7208 */ /* 0x000fca0000000000 */
[----:B------:R-:W-:Y:S01]  /*47e0*/  FADD R34, R34, R13 ;  /* 0x0000000d22227221 */ /* 0x000fe20000000000 */
[----:B----4-:R-:W-:Y:S02]  /*47f0*/  IMAD R16, R21, 0x4, R18 ;  /* 0x0000000415107824 */ /* 0x010fe400078e0212 */
[----:B------:R-:W-:-:S03]  /*4800*/  IMAD.WIDE.U32 R20, R23, 0x2, R4 ;  /* 0x0000000217147825 */ /* 0x000fc600078e0004 */
[----:B------:R-:W4:Y:S01]  /*4810*/  LDL R23, [R16] ;  /* 0x0000000010177983 */ /* 0x000f220000100800 */
[C---:B-----5:R-:W-:Y:S01]  /*4820*/  FSETP.GT.AND P0, PT, R35.reuse, R36, PT ;  /* 0x000000242300720b */ /* 0x060fe20003f04000 */
[----:B------:R-:W-:Y:S02]  /*4830*/  FADD R36, R35, -R36 ;  /* 0x8000002423247221 */ /* 0x000fe40000000000 */
[----:B------:R1:W5:Y:S04]  /*4840*/  LDG.E.U16 R13, desc[UR10][R20.64] ;  /* 0x0000000a140d7981 */ /* 0x000368000c1e1500 */
[----:B------:R-:W4:Y:S04]  /*4850*/  LDG.E R16, desc[UR10][R2.64+0x1400] ;  /* 0x0014000a02107981 */ /* 0x000f28000c1e1900 */
[----:B------:R-:W5:Y:S01]  /*4860*/  LDL.U16 R35, [R1+0x4c] ;  /* 0x00004c0001237983 */ /* 0x000f620000100400 */
[----:B0-----:R-:W-:-:S03]  /*4870*/  FSEL R15, R36, -R36, P0 ;  /* 0x80000024240f7208 */ /* 0x001fc60000000000 */
[----:B------:R-:W5:Y:S02]  /*4880*/  LDG.E R36, desc[UR10][R6.64+0x4] ;  /* 0x0000040a06247981 */ /* 0x000f64000c1e1900 */
[----:B------:R-:W-:Y:S01]  /*4890*/  FADD R15, R34, R15 ;  /* 0x0000000f220f7221 */ /* 0x000fe20000000000 */
[----:B---3--:R-:W-:Y:S02]  /*48a0*/  LEA R34, R19, R18, 0x2 ;  /* 0x0000001213227211 */ /* 0x008fe400078e10ff */
[----:B------:R-:W3:Y:S01]  /*48b0*/  LDL.U16 R19, [R1+0x5e] ;  /* 0x00005e0001137983 */ /* 0x000ee20000100400 */
[----:B-1----:R-:W-:Y:S01]  /*48c0*/  IMAD.WIDE.U32 R20, R17, 0x2, R4 ;  /* 0x0000000211147825 */ /* 0x002fe200078e0004 */
[C---:B------:R-:W-:Y:S02]  /*48d0*/  FSETP.GT.AND P0, PT, R28.reuse, R22, PT ;  /* 0x000000161c00720b */ /* 0x040fe40003f04000 */
[----:B------:R-:W3:Y:S04]  /*48e0*/  LDL R34, [R34] ;  /* 0x0000000022227983 */ /* 0x000ee80000100800 */
[----:B------:R0:W3:Y:S01]  /*48f0*/  LDG.E.U16 R17, desc[UR10][R20.64] ;  /* 0x0000000a14117981 */ /* 0x0000e2000c1e1500 */
[----:B------:R-:W-:-:S05]  /*4900*/  FADD R22, R28, -R22 ;  /* 0x800000161c167221 */ /* 0x000fca0000000000 */
[----:B------:R-:W-:Y:S01]  /*4910*/  FSEL R22, R22, -R22, P0 ;  /* 0x8000001616167208 */ /* 0x000fe20000000000 */
[----:B------:R-:W3:Y:S01]  /*4920*/  LDG.E R21, desc[UR10][R2.64+0x2800] ;  /* 0x0028000a02157981 */ /* 0x000ee2000c1e1900 */
[----:B------:R-:W-:-:S04]  /*4930*/  IMAD.WIDE.U32 R28, R29, 0x2, R4 ;  /* 0x000000021d1c7825 */ /* 0x000fc800078e0004 */
[----:B0-----:R-:W-:Y:S01]  /*4940*/  FADD R20, R15, R22 ;  /* 0x000000160f147221 */ /* 0x001fe20000000000 */
[----:B------:R-:W-:Y:S01]  /*4950*/  LEA R22, R14, R18, 0x2 ;  /* 0x000000120e167211 */ /* 0x000fe200078e10ff */
[----:B------:R-:W3:Y:S04]  /*4960*/  LDL.U16 R15, [R1+0x70] ;  /* 0x00007000010f7983 */ /* 0x000ee80000100400 */
[----:B------:R-:W3:Y:S04]  /*4970*/  LDG.E.U16 R28, desc[UR10][R28.64] ;  /* 0x0000000a1c1c7981 */ /* 0x000ee8000c1e1500 */
[----:B------:R-:W3:Y:S04]  /*4980*/  LDL R22, [R22] ;  /* 0x0000000016167983 */ /* 0x000ee80000100800 */
[----:B------:R-:W3:Y:S01]  /*4990*/  LDG.E R14, desc[UR10][R2.64+0x3c00] ;  /* 0x003c000a020e7981 */ /* 0x000ee2000c1e1900 */
[C---:B--2---:R-:W-:Y:S01]  /*49a0*/  FSETP.GT.AND P0, PT, R37.reuse, R12, PT ;  /* 0x0000000c2500720b */ /* 0x044fe20003f04000 */
[----:B------:R-:W-:-:S05]  /*49b0*/  FADD R12, R37, -R12 ;  /* 0x8000000c250c7221 */ /* 0x000fca0000000000 */
[----:B------:R-:W-:-:S05]  /*49c0*/  FSEL R37, R12, -R12, P0 ;  /* 0x8000000c0c257208 */ /* 0x000fca0000000000 */
[----:B------:R-:W-:Y:S02]  /*49d0*/  FADD R20, R20, R37 ;  /* 0x0000002514147221 */ /* 0x000fe40000000000 */
[----:B------:R-:W2:Y:S01]  /*49e0*/  LDG.E R37, desc[UR10][R2.64+0x5000] ;  /* 0x0050000a02257981 */ /* 0x000ea2000c1e1900 */
[C---:B----4-:R-:W-:Y:S01]  /*49f0*/  FSETP.GT.AND P0, PT, R16.reuse, R23, PT ;  /* 0x000000171000720b */ /* 0x050fe20003f04000 */
[----:B------:R-:W-:Y:S01]  /*4a00*/  FADD R23, R16, -R23 ;  /* 0x8000001710177221 */ /* 0x000fe20000000000 */
[----:B-----5:R-:W-:Y:S02]  /*4a10*/  IMAD R16, R13, 0x4, R18 ;  /* 0x000000040d107824 */ /* 0x020fe400078e0212 */
[----:B------:R-:W-:Y:S02]  /*4a20*/  IMAD.WIDE.U32 R12, R35, 0x2, R4 ;  /* 0x00000002230c7825 */ /* 0x000fe400078e0004 */
[----:B------:R-:W-:Y:S01]  /*4a30*/  FSEL R23, R23, -R23, P0 ;  /* 0x8000001717177208 */ /* 0x000fe20000000000 */
[----:B------:R-:W4:Y:S04]  /*4a40*/  LDL.U16 R35, [R1+0x82] ;  /* 0x0000820001237983 */ /* 0x000f280000100400 */
[----:B------:R3:W5:Y:S04]  /*4a50*/  LDG.E.U16 R29, desc[UR10][R12.64] ;  /* 0x0000000a0c1d7981 */ /* 0x000768000c1e1500 */
[----:B------:R-:W2:Y:S01]  /*4a60*/  LDL R16, [R16] ;  /* 0x0000000010107983 */ /* 0x000ea20000100800 */
[----:B------:R-:W-:Y:S01]  /*4a70*/  FADD R20, R20, R23 ;  /* 0x0000001714147221 */ /* 0x000fe20000000000 */
[----:B---3--:R-:W-:-:S05]  /*4a80*/  IMAD.WIDE.U32 R12, R19, 0x2, R4 ;  /* 0x00000002130c7825 */ /* 0x008fca00078e0004 */
[----:B------:R0:W3:Y:S01]  /*4a90*/  LDG.E.U16 R19, desc[UR10][R12.64] ;  /* 0x0000000a0c137981 */ /* 0x0000e2000c1e1500 */
[----:B------:R-:W-:-:S03]  /*4aa0*/  LEA R23, R17, R18, 0x2 ;  /* 0x0000001211177211 */ /* 0x000fc600078e10ff */
[----:B------:R-:W3:Y:S04]  /*4ab0*/  LDL.U16 R17, [R1+0x94] ;  /* 0x0000940001117983 */ /* 0x000ee80000100400 */
[----:B------:R-:W3:Y:S01]  /*4ac0*/  LDL R23, [R23] ;  /* 0x0000000017177983 */ /* 0x000ee20000100800 */
[C---:B------:R-:W-:Y:S01]  /*4ad0*/  FSETP.GT.AND P0, PT, R21.reuse, R34, PT ;  /* 0x000000221500720b */ /* 0x040fe20003f04000 */
[----:B------:R-:W-:Y:S01]  /*4ae0*/  FADD R21, R21, -R34 ;  /* 0x8000002215157221 */ /* 0x000fe20000000000 */
[----:B0-----:R-:W-:-:S04]  /*4af0*/  IMAD.WIDE.U32 R12, R15, 0x2, R4 ;  /* 0x000000020f0c7825 */ /* 0x001fc800078e0004 */
[----:B------:R-:W-:Y:S01]  /*4b00*/  FSEL R21, R21, -R21, P0 ;  /* 0x8000001515157208 */ /* 0x000fe20000000000 */
[----:B------:R-:W3:Y:S01]  /*4b10*/  LDL.U16 R15, [R1+0xa6] ;  /* 0x0000a600010f7983 */ /* 0x000ee20000100400 */
[----:B------:R-:W-:-:S03]  /*4b20*/  LEA R28, R28, R18, 0x2 ;  /* 0x000000121c1c7211 */ /* 0x000fc600078e10ff */
[----:B------:R-:W-:Y:S02]  /*4b30*/  FADD R20, R20, R21 ;  /* 0x0000001514147221 */ /* 0x000fe40000000000 */
[----:B------:R4:W3:Y:S01]  /*4b40*/  LDG.E.U16 R21, desc[UR10][R12.64] ;  /* 0x0000000a0c157981 */ /* 0x0008e2000c1e1500 */
[C---:B------:R-:W-:Y:S01]  /*4b50*/  FSETP.GT.AND P0, PT, R14.reuse, R22, PT ;  /* 0x000000160e00720b */ /* 0x040fe20003f04000 */
[----:B------:R-:W-:Y:S02]  /*4b60*/  FADD R22, R14, -R22 ;  /* 0x800000160e167221 */ /* 0x000fe40000000000 */
[----:B------:R-:W3:Y:S04]  /*4b70*/  LDL R34, [R28] ;  /* 0x000000001c227983 */ /* 0x000ee80000100800 */
[----:B------:R-:W3:Y:S01]  /*4b80*/  LDG.E R14, desc[UR10][R10.64+0x4] ;  /* 0x0000040a0a0e7981 */ /* 0x000ee2000c1e1900 */
[----:B------:R-:W-:-:S03]  /*4b90*/  FSEL R22, R22, -R22, P0 ;  /* 0x8000001616167208 */ /* 0x000fc60000000000 */
[----:B------:R-:W3:Y:S02]  /*4ba0*/  LDL.U16 R28, [R1+0xb8] ;  /* 0x0000b800011c7983 */ /* 0x000ee40000100400 */
[----:B------:R-:W-:Y:S01]  /*4bb0*/  FADD R20, R20, R22 ;  /* 0x0000001614147221 */ /* 0x000fe20000000000 */
[----:B----4-:R-:W-:-:S04]  /*4bc0*/  IMAD.WIDE.U32 R12, R35, 0x2, R4 ;  /* 0x00000002230c7825 */ /* 0x010fc800078e0004 */
[----:B-----5:R-:W-:Y:S01]  /*4bd0*/  IMAD R22, R29, 0x4, R18 ;  /* 0x000000041d167824 */ /* 0x020fe200078e0212 */
[----:B------:R3:W4:Y:S01]  /*4be0*/  LDG.E.U16 R35, desc[UR10][R12.64] ;  /* 0x0000000a0c237981 */ /* 0x000722000c1e1500 */
[C---:B--2---:R-:W-:Y:S01]  /*4bf0*/  FSETP.GT.AND P0, PT, R37.reuse, R16, PT ;  /* 0x000000102500720b */ /* 0x044fe20003f04000 */
[----:B------:R-:W-:-:S03]  /*4c00*/  FADD R16, R37, -R16 ;  /* 0x8000001025107221 */ /* 0x000fc60000000000 */
[----:B------:R-:W2:Y:S04]  /*4c10*/  LDL R22, [R22] ;  /* 0x0000000016167983 */ /* 0x000ea80000100800 */
[----:B------:R-:W2:Y:S01]  /*4c20*/  LDG.E R37, desc[UR10][R26.64+0x4] ;  /* 0x0000040a1a257981 */ /* 0x000ea2000c1e1900 */
[----:B------:R-:W-:-:S03]  /*4c30*/  FSEL R29, R16, -R16, P0 ;  /* 0x80000010101d7208 */ /* 0x000fc60000000000 */
[----:B------:R-:W5:Y:S01]  /*4c40*/  LDL.U16 R13, [R1+0x2a] ;  /* 0x00002a00010d7983 */ /* 0x000f620000100400 */
[----:B---3--:R-:W-:Y:S01]  /*4c50*/  LEA R12, R19, R18, 0x2 ;  /* 0x00000012130c7211 */ /* 0x008fe200078e10ff */
[----:B------:R-:W-:-:S04]  /*4c60*/  IMAD.WIDE.U32 R16, R17, 0x2, R4 ;  /* 0x0000000211107825 */ /* 0x000fc800078e0004 */
[----:B------:R-:W-:Y:S01]  /*4c70*/  FADD R20, R20, R29 ;  /* 0x0000001d14147221 */ /* 0x000fe20000000000 */
[----:B------:R-:W3:Y:S04]  /*4c80*/  LDL R12, [R12] ;  /* 0x000000000c0c7983 */ /* 0x000ee80000100800 */
[----:B------:R0:W5:Y:S04]  /*4c90*/  LDG.E.U16 R19, desc[UR10][R16.64] ;  /* 0x0000000a10137981 */ /* 0x000168000c1e1500 */
[----:B------:R-:W3:Y:S01]  /*4ca0*/  LDG.E R29, desc[UR10][R8.64+0x4] ;  /* 0x0000040a081d7981 */ /* 0x000ee2000c1e1900 */
[C---:B------:R-:W-:Y:S01]  /*4cb0*/  FSETP.GT.AND P0, PT, R36.reuse, R23, PT ;  /* 0x000000172400720b */ /* 0x040fe20003f04000 */
[----:B------:R-:W-:-:S05]  /*4cc0*/  FADD R23, R36, -R23 ;  /* 0x8000001724177221 */ /* 0x000fca0000000000 */
[----:B------:R-:W-:Y:S01]  /*4cd0*/  FSEL R23, R23, -R23, P0 ;  /* 0x8000001717177208 */ /* 0x000fe20000000000 */
[----:B0-----:R-:W-:-:S04]  /*4ce0*/  IMAD.WIDE.U32 R16, R15, 0x2, R4 ;  /* 0x000000020f107825 */ /* 0x001fc800078e0004 */
[----:B------:R-:W-:Y:S01]  /*4cf0*/  FADD R20, R20, R23 ;  /* 0x0000001714147221 */ /* 0x000fe20000000000 */
[----:B------:R-:W-:Y:S01]  /*4d00*/  LEA R36, R21, R18, 0x2 ;  /* 0x0000001215247211 */ /* 0x000fe200078e10ff */
[----:B------:R-:W3:Y:S04]  /*4d10*/  LDL.U16 R23, [R1+0x3c] ;  /* 0x00003c0001177983 */ /* 0x000ee80000100400 */
[----:B------:R0:W3:Y:S01]  /*4d20*/  LDG.E.U16 R15, desc[UR10][R16.64] ;  /* 0x0000000a100f7981 */ /* 0x0000e2000c1e1500 */
[C---:B------:R-:W-:Y:S01]  /*4d30*/  FSETP.GT.AND P0, PT, R14.reuse, R34, PT ;  /* 0x000000220e00720b */ /* 0x040fe20003f04000 */
[----:B------:R-:W-:Y:S02]  /*4d40*/  FADD R34, R14, -R34 ;  /* 0x800000220e227221 */ /* 0x000fe40000000000 */
[----:B------:R-:W3:Y:S04]  /*4d50*/  LDG.E R21, desc[UR10][R2.64+0x4] ;  /* 0x0000040a02157981 */ /* 0x000ee8000c1e1900 */
[----:B------:R5:W3:Y:S01]  /*4d60*/  LDL R14, [R36] ;  /* 0x00000000240e7983 */ /* 0x000ae20000100800 */
[----:B------:R-:W-:-:S05]  /*4d70*/  FSEL R34, R34, -R34, P0 ;  /* 0x8000002222227208 */ /* 0x000fca0000000000 */
[----:B------:R-:W-:Y:S01]  /*4d80*/  FADD R20, R20, R34 ;  /* 0x0000002214147221 */ /* 0x000fe20000000000 */
[----:B0-----:R-:W-:-:S04]  /*4d90*/  IMAD.WIDE.U32 R16, R28, 0x2, R4 ;  /* 0x000000021c107825 */ /* 0x001fc800078e0004 */
[----:B----4-:R-:W-:Y:S02]  /*4da0*/  IMAD R34, R35, 0x4, R18 ;  /* 0x0000000423227824 */ /* 0x010fe400078e0212 */
[----:B------:R0:W4:Y:S04]  /*4db0*/  LDG.E.U16 R35, desc[UR10][R16.64] ;  /* 0x0000000a10237981 */ /* 0x000128000c1e1500 */
[----:B------:R-:W4:Y:S01]  /*4dc0*/  LDL R28, [R34] ;  /* 0x00000000221c7983 */ /* 0x000f220000100800 */
[C---:B--2---:R-:W-:Y:S01]  /*4dd0*/  FSETP.GT.AND P0, PT, R37.reuse, R22, PT ;  /* 0x000000162500720b */ /* 0x044fe20003f04000 */
[----:B------:R-:W-:Y:S02]  /*4de0*/  FADD R22, R37, -R22 ;  /* 0x8000001625167221 */ /* 0x000fe40000000000 */
[----:B------:R-:W2:Y:S03]  /*4df0*/  LDL.U16 R37, [R1+0x4e] ;  /* 0x00004e0001257983 */ /* 0x000ea60000100400 */
[----:B------:R-:W-:Y:S01]  /*4e00*/  FSEL R22, R22, -R22, P0 ;  /* 0x8000001616167208 */ /* 0x000fe20000000000 */
[----:B------:R-:W4:Y:S04]  /*4e10*/  LDG.E R34, desc[UR10][R2.64+0x1404] ;  /* 0x0014040a02227981 */ /* 0x000f28000c1e1900 */
[----:B------:R-:W-:Y:S01]  /*4e20*/  FADD R20, R20, R22 ;  /* 0x0000001614147221 */ /* 0x000fe20000000000 */
[----:B-----5:R-:W-:-:S02]  /*4e30*/  LEA R36, R19, R18, 0x2 ;  /* 0x0000001213247211 */ /* 0x020fc400078e10ff */
[C---:B---3--:R-:W-:Y:S01]  /*4e40*/  FSETP.GT.AND P0, PT, R29.reuse, R12, PT ;  /* 0x0000000c1d00720b */ /* 0x048fe20003f04000 */
[----:B------:R-:W-:Y:S02]  /*4e50*/  FADD R22, R29, -R12 ;  /* 0x8000000c1d167221 */ /* 0x000fe40000000000 */
[----:B------:R1:W3:Y:S04]  /*4e60*/  LDL R29, [R36] ;  /* 0x00000000241d7983 */ /* 0x0002e80000100800 */
[----:B------:R-:W3:Y:S01]  /*4e70*/  LDG.E R12, desc[UR10][R2.64+0x2804] ;  /* 0x0028040a020c7981 */ /* 0x000ee2000c1e1900 */
[----:B0-----:R-:W-:-:S03]  /*4e80*/  IMAD.WIDE.U32 R16, R13, 0x2, R4 ;  /* 0x000000020d107825 */ /* 0x001fc600078e0004 */
[----:B------:R-:W5:Y:S04]  /*4e90*/  LDL.U16 R13, [R1+0x60] ;  /* 0x00006000010d7983 */ /* 0x000f680000100400 */
[----:B------:R0:W5:Y:S01]  /*4ea0*/  LDG.E.U16 R19, desc[UR10][R16.64] ;  /* 0x0000000a10137981 */ /* 0x000162000c1e1500 */
[----:B------:R-:W-:Y:S02]  /*4eb0*/  FSEL R22, R22, -R22, P0 ;  /* 0x8000001616167208 */ /* 0x000fe40000000000 */
[----:B-1----:R-:W-:-:S03]  /*4ec0*/  LEA R36, R15, R18, 0x2 ;  /* 0x000000120f247211 */ /* 0x002fc600078e10ff */
[----:B------:R-:W-:Y:S01]  /*4ed0*/  FADD R20, R20, R22 ;  /* 0x0000001614147221 */ /* 0x000fe20000000000 */
[----:B0-----:R-:W-:Y:S02]  /*4ee0*/  IMAD.WIDE.U32 R16, R23, 0x2, R4 ;  /* 0x0000000217107825 */ /* 0x001fe400078e0004 */
[----:B------:R-:W5:Y:S01]  /*4ef0*/  LDL.U16 R23, [R1+0x72] ;  /* 0x0000720001177983 */ /* 0x000f620000100400 */
[C---:B------:R-:W-:Y:S01]  /*4f00*/  FSETP.GT.AND P0, PT, R21.reuse, R14, PT ;  /* 0x0000000e1500720b */ /* 0x040fe20003f04000 */
[----:B------:R-:W-:Y:S02]  /*4f10*/  FADD R15, R21, -R14 ;  /* 0x8000000e150f7221 */ /* 0x000fe40000000000 */
[----:B------:R2:W5:Y:S04]  /*4f20*/  LDG.E.U16 R22, desc[UR10][R16.64] ;  /* 0x0000000a10167981 */ /* 0x000568000c1e1500 */
[----:B------:R0:W5:Y:S04]  /*4f30*/  LDL R14, [R36] ;  /* 0x00000000240e7983 */ /* 0x0001680000100800 */
[----:B------:R-:W5:Y:S01]  /*4f40*/  LDG.E R21, desc[UR10][R2.64+0x3c04] ;  /* 0x003c040a02157981 */ /* 0x000f62000c1e1900 */
[----:B------:R-:W-:-:S05]  /*4f50*/  FSEL R15, R15, -R15, P0 ;  /* 0x8000000f0f0f7208 */ /* 0x000fca0000000000 */
[----:B------:R-:W-:Y:S01]  /*4f60*/  FADD R20, R20, R15 ;  /* 0x0000000f14147221 */ /* 0x000fe20000000000 */
[C---:B----4-:R-:W-:Y:S01]  /*4f70*/  FSETP.GT.AND P0, PT, R34.reuse, R28, PT ;  /* 0x0000001c2200720b */ /* 0x050fe20003f04000 */
[----:B------:R-:W-:Y:S01]  /*4f80*/  FADD R28, R34, -R28 ;  /* 0x8000001c221c7221 */ /* 0x000fe20000000000 */
[----:B--2---:R-:W-:Y:S02]  /*4f90*/  IMAD.WIDE.U32 R16, R37, 0x2, R4 ;  /* 0x0000000225107825 */ /* 0x004fe400078e0004 */
[----:B------:R-:W2:Y:S02]  /*4fa0*/  LDG.E R37, desc[UR10][R2.64+0x5004] ;  /* 0x0050040a02257981 */ /* 0x000ea4000c1e1900 */
[----:B------:R-:W-:Y:S02]  /*4fb0*/  IMAD R34, R35, 0x4, R18 ;  /* 0x0000000423227824 */ /* 0x000fe400078e0212 */
[----:B------:R-:W4:Y:S04]  /*4fc0*/  LDL.U16 R35, [R1+0x84] ;  /* 0x0000840001237983 */ /* 0x000f280000100400 */
[----:B------:R-:W2:Y:S04]  /*4fd0*/  LDG.E.U16 R15, desc[UR10][R16.64] ;  /* 0x0000000a100f7981 */ /* 0x000ea8000c1e1500 */
[----:B------:R-:W2:Y:S01]  /*4fe0*/  LDL R34, [R34] ;  /* 0x0000000022227983 */ /* 0x000ea20000100800 */
[C---:B---3--:R-:W-:Y:S01]  /*4ff0*/  FSETP.GT.AND P1, PT, R12.reuse, R29, PT ;  /* 0x0000001d0c00720b */ /* 0x048fe20003f24000 */
[----:B------:R-:W-:Y:S01]  /*5000*/  FADD R12, R12, -R29 ;  /* 0x8000001d0c0c7221 */ /* 0x000fe20000000000 */
[----:B------:R-:W-:Y:S01]  /*5010*/  FSEL R29, R28, -R28, P0 ;  /* 0x8000001c1c1d7208 */ /* 0x000fe20000000000 */
[----:B------:R-:W3:Y:S04]  /*5020*/  LDG.E R16, desc[UR10][R6.64+0x8] ;  /* 0x0000080a06107981 */ /* 0x000ee8000c1e1900 */
[----:B------:R-:W-:Y:S01]  /*5030*/  FADD R20, R20, R29 ;  /* 0x0000001d14147221 */ /* 0x000fe20000000000 */
[----:B------:R-:W-:Y:S01]  /*5040*/  FSEL R29, R12, -R12, P1 ;  /* 0x8000000c0c1d7208 */ /* 0x000fe20000800000 */
[----:B-----5:R-:W-:Y:S01]  /*5050*/  IMAD.WIDE.U32 R12, R13, 0x2, R4 ;  /* 0x000000020d0c7825 */ /* 0x020fe200078e0004 */
[----:B0-----:R-:W-:Y:S01]  /*5060*/  LEA R36, R19, R18, 0x2 ;  /* 0x0000001213247211 */ /* 0x001fe200078e10ff */
[----:B------:R-:W5:Y:S02]  /*5070*/  LDL.U16 R28, [R1+0x96] ;  /* 0x00009600011c7983 */ /* 0x000f640000100400 */
[----:B------:R-:W-:-:S02]  /*5080*/  FADD R19, R20, R29 ;  /* 0x0000001d14137221 */ /* 0x000fc40000000000 */
[----:B------:R0:W3:Y:S04]  /*5090*/  LDG.E.U16 R17, desc[UR10][R12.64] ;  /* 0x0000000a0c117981 */ /* 0x0000e8000c1e1500 */
[----:B------:R-:W5:Y:S04]  /*50a0*/  LDL R20, [R36] ;  /* 0x0000000024147983 */ /* 0x000f680000100800 */
[----:B------:R-:W5:Y:S01]  /*50b0*/  LDL.U16 R29, [R1+0xa8] ;  /* 0x0000a800011d7983 */ /* 0x000f620000100400 */
[----:B0-----:R-:W-:Y:S01]  /*50c0*/  IMAD.WIDE.U32 R12, R23, 0x2, R4 ;  /* 0x00000002170c7825 */ /* 0x001fe200078e0004 */
[----:B------:R-:W-:-:S02]  /*50d0*/  LEA R22, R22, R18, 0x2 ;  /* 0x0000001216167211 */ /* 0x000fc400078e10ff */
[----:B------:R-:W5:Y:S04]  /*50e0*/  LDL.U16 R36, [R1+0x2c] ;  /* 0x00002c0001247983 */ /* 0x000f680000100400 */
[----:B------:R4:W5:Y:S01]  /*50f0*/  LDG.E.U16 R23, desc[UR10][R12.64] ;  /* 0x0000000a0c177981 */ /* 0x000962000c1e1500 */
[C---:B------:R-:W-:Y:S01]  /*5100*/  FSETP.GT.AND P0, PT, R21.reuse, R14, PT ;  /* 0x0000000e1500720b */ /* 0x040fe20003f04000 */
[----:B------:R-:W-:Y:S02]  /*5110*/  FADD R14, R21, -R14 ;  /* 0x8000000e150e7221 */ /* 0x000fe40000000000 */
[----:B------:R-:W5:Y:S04]  /*5120*/  LDL R21, [R22] ;  /* 0x0000000016157983 */ /* 0x000f680000100800 */
[----:B------:R-:W5:Y:S01]  /*5130*/  LDG.E R22, desc[UR10][R10.64+0x8] ;  /* 0x0000080a0a167981 */ /* 0x000f62000c1e1900 */
[----:B------:R-:W-:-:S05]  /*5140*/  FSEL R14, R14, -R14, P0 ;  /* 0x8000000e0e0e7208 */ /* 0x000fca0000000000 */
[----:B------:R-:W-:Y:S01]  /*5150*/  FADD R19, R19, R14 ;  /* 0x0000000e13137221 */ /* 0x000fe20000000000 */
[----:B----4-:R-:W-:-:S04]  /*5160*/  IMAD.WIDE.U32 R12, R35, 0x2, R4 ;  /* 0x00000002230c7825 */ /* 0x010fc800078e0004 */
[----:B--2---:R-:W-:Y:S01]  /*5170*/  IMAD R14, R15, 0x4, R18 ;  /* 0x000000040f0e7824 */ /* 0x004fe200078e0212 */
[----:B------:R0:W2:Y:S01]  /*5180*/  LDG.E.U16 R35, desc[UR10][R12.64] ;  /* 0x0000000a0c237981 */ /* 0x0000a2000c1e1500 */
[C---:B------:R-:W-:Y:S01]  /*5190*/  FSETP.GT.AND P0, PT, R37.reuse, R34, PT ;  /* 0x000000222500720b */ /* 0x040fe20003f04000 */
[----:B------:R-:W-:-:S03]  /*51a0*/  FADD R34, R37, -R34 ;  /* 0x8000002225227221 */ /* 0x000fc60000000000 */
[----:B------:R-:W4:Y:S04]  /*51b0*/  LDL R14, [R14] ;  /* 0x000000000e0e7983 */ /* 0x000f280000100800 */
[----:B------:R-:W4:Y:S01]  /*51c0*/  LDL.U16 R37, [R1+0xba] ;  /* 0x0000ba0001257983 */ /* 0x000f220000100400 */
[----:B------:R-:W-:-:S03]  /*51d0*/  FSEL R34, R34, -R34, P0 ;  /* 0x8000002222227208 */ /* 0x000fc60000000000 */
[----:B------:R-:W4:Y:S01]  /*51e0*/  LDG.E R15, desc[UR10][R26.64+0x8] ;  /* 0x0000080a1a0f7981 */ /* 0x000f22000c1e1900 */
[----:B---3--:R-:W-:Y:S02]  /*51f0*/  LEA R17, R17, R18, 0x2 ;  /* 0x0000001211117211 */ /* 0x008fe400078e10ff */
[C---:B-----5:R-:W-:Y:S01]  /*5200*/  FSETP.GT.AND P0, PT, R16.reuse, R20, PT ;  /* 0x000000141000720b */ /* 0x060fe20003f04000 */
[----:B------:R-:W-:Y:S02]  /*5210*/  FADD R20, R16, -R20 ;  /* 0x8000001410147221 */ /* 0x000fe40000000000 */
[----:B------:R-:W3:Y:S01]  /*5220*/  LDL R16, [R17] ;  /* 0x0000000011107983 */ /* 0x000ee20000100800 */
[----:B0-----:R-:W-:-:S04]  /*5230*/  IMAD.WIDE.U32 R12, R28, 0x2, R4 ;  /* 0x000000021c0c7825 */ /* 0x001fc800078e0004 */
[----:B------:R-:W-:Y:S02]  /*5240*/  FADD R19, R19, R34 ;  /* 0x0000002213137221 */ /* 0x000fe40000000000 */
[----:B------:R-:W5:Y:S04]  /*5250*/  LDG.E.U16 R34, desc[UR10][R12.64] ;  /* 0x0000000a0c227981 */ /* 0x000f68000c1e1500 */
[----:B------:R-:W3:Y:S01]  /*5260*/  LDG.E R17, desc[UR10][R8.64+0x8] ;  /* 0x0000080a08117981 */ /* 0x000ee2000c1e1900 */
[----:B------:R-:W-:-:S06]  /*5270*/  IMAD.WIDE.U32 R28, R29, 0x2, R4 ;  /* 0x000000021d1c7825 */ /* 0x000fcc00078e0004 */
[----:B------:R0:W5:Y:S01]  /*5280*/  LDG.E.U16 R29, desc[UR10][R28.64] ;  /* 0x0000000a1c1d7981 */ /* 0x000162000c1e1500 */
[C---:B------:R-:W-:Y:S02]  /*5290*/  FSETP.GT.AND P1, PT, R22.reuse, R21, PT ;  /* 0x000000151600720b */ /* 0x040fe40003f24000 */
[----:B0-----:R-:W-:Y:S01]  /*52a0*/  LEA R28, R23, R18, 0x2 ;  /* 0x00000012171c7211 */ /* 0x001fe200078e10ff */
[----:B------:R-:W-:Y:S02]  /*52b0*/  FADD R23, R22, -R21 ;  /* 0x8000001516177221 */ /* 0x000fe40000000000 */
[----:B------:R-:W5:Y:S04]  /*52c0*/  LDG.E R22, desc[UR10][R2.64+0x8] ;  /* 0x0000080a02167981 */ /* 0x000f68000c1e1900 */
[----:B------:R0:W5:Y:S01]  /*52d0*/  LDL R21, [R28] ;  /* 0x000000001c157983 */ /* 0x0001620000100800 */
[----:B------:R-:W-:-:S02]  /*52e0*/  FSEL R20, R20, -R20, P0 ;  /* 0x8000001414147208 */ /* 0x000fc40000000000 */
[----:B------:R-:W-:-:S03]  /*52f0*/  FSEL R12, R23, -R23, P1 ;  /* 0x80000017170c7208 */ /* 0x000fc60000800000 */
[----:B------:R-:W-:Y:S02]  /*5300*/  FADD R19, R19, R20 ;  /* 0x0000001413137221 */ /* 0x000fe40000000000 */
[----:B------:R-:W5:Y:S02]  /*5310*/  LDG.E R20, desc[UR10][R2.64+0x1408] ;  /* 0x0014080a02147981 */ /* 0x000f64000c1e1900 */
[----:B------:R-:W-:Y:S01]  /*5320*/  FADD R19, R19, R12 ;  /* 0x0000000c13137221 */ /* 0x000fe20000000000 */
[----:B--2---:R-:W-:Y:S02]  /*5330*/  IMAD R35, R35, 0x4, R18 ;  /* 0x0000000423237824 */ /* 0x004fe400078e0212 */
[----:B----4-:R-:W-:Y:S01]  /*5340*/  IMAD.WIDE.U32 R12, R37, 0x2, R4 ;  /* 0x00000002250c7825 */ /* 0x010fe200078e0004 */
[----:B------:R-:W-:-:S03]  /*5350*/  FSETP.GT.AND P0, PT, R15, R14, PT ;  /* 0x0000000e0f00720b */ /* 0x000fc60003f04000 */
[----:B------:R-:W-:Y:S01]  /*5360*/  FADD R15, R15, -R14 ;  /* 0x8000000e0f0f7221 */ /* 0x000fe20000000000 */
[----:B------:R-:W2:Y:S04]  /*5370*/  LDG.E.U16 R23, desc[UR10][R12.64] ;  /* 0x0000000a0c177981 */ /* 0x000ea8000c1e1500 */
[----:B------:R-:W4:Y:S01]  /*5380*/  LDL R14, [R35] ;  /* 0x00000000230e7983 */ /* 0x000f220000100800 */
[----:B0-----:R-:W-:-:S03]  /*5390*/  FSEL R28, R15, -R15, P0 ;  /* 0x8000000f0f1c7208 */ /* 0x001fc60000000000 */
[----:B------:R-:W4:Y:S04]  /*53a0*/  LDL.U16 R15, [R1+0x50] ;  /* 0x00005000010f7983 */ /* 0x000f280000100400 */
[----:B------:R-:W4:Y:S04]  /*53b0*/  LDL.U16 R35, [R1+0x3e] ;  /* 0x00003e0001237983 */ /* 0x000f280000100400 */
[----:B------:R-:W4:Y:S01]  /*53c0*/  LDL.U16 R13, [R1+0x62] ;  /* 0x00006200010d7983 */ /* 0x000f220000100400 */
[C---:B---3--:R-:W-:Y:S01]  /*53d0*/  FSETP.GT.AND P0, PT, R17.reuse, R16, PT ;  /* 0x000000101100720b */ /* 0x048fe20003f04000 */
[----:B------:R-:W-:Y:S01]  /*53e0*/  FADD R17, R17, -R16 ;  /* 0x8000001011117221 */ /* 0x000fe20000000000 */
[----:B------:R-:W-:Y:S01]  /*53f0*/  FADD R16, R19, R28 ;  /* 0x0000001c13107221 */ /* 0x000fe20000000000 */
[----:B-----5:R-:W-:Y:S01]  /*5400*/  LEA R34, R34, R18, 0x2 ;  /* 0x0000001222227211 */ /* 0x020fe200078e10ff */
[----:B------:R-:W3:Y:S02]  /*5410*/  LDL.U16 R19, [R1+0x74] ;  /* 0x0000740001137983 */ /* 0x000ee40000100400 */
[----:B------:R-:W-:-:S02]  /*5420*/  FSEL R17, R17, -R17, P0 ;  /* 0x8000001111117208 */ /* 0x000fc40000000000 */
[----:B------:R0:W5:Y:S03]  /*5430*/  LDL R12, [R34] ;  /* 0x00000000220c7983 */ /* 0x0001660000100800 */
[----:B------:R-:W-:Y:S02]  /*5440*/  FADD R16, R16, R17 ;  /* 0x0000001110107221 */ /* 0x000fe40000000000 */
[----:B------:R-:W5:Y:S01]  /*5450*/  LDG.E R17, desc[UR10][R2.64+0x2808] ;  /* 0x0028080a02117981 */ /* 0x000f62000c1e1900 */
[----:B------:R-:W-:Y:S01]  /*5460*/  IMAD.WIDE.U32 R36, R36, 0x2, R4 ;  /* 0x0000000224247825 */ /* 0x000fe200078e0004 */
[----:B------:R-:W-:-:S05]  /*5470*/  LEA R29, R29, R18, 0x2 ;  /* 0x000000121d1d7211 */ /* 0x000fca00078e10ff */
[----:B------:R-:W3:Y:S01]  /*5480*/  LDG.E.U16 R37, desc[UR10][R36.64] ;  /* 0x0000000a24257981 */ /* 0x000ee2000c1e1500 */
[C---:B------:R-:W-:Y:S01]  /*5490*/  FSETP.GT.AND P0, PT, R22.reuse, R21, PT ;  /* 0x000000151600720b */ /* 0x040fe20003f04000 */
[----:B------:R-:W-:Y:S02]  /*54a0*/  FADD R21, R22, -R21 ;  /* 0x8000001516157221 */ /* 0x000fe40000000000 */
[----:B------:R-:W3:Y:S04]  /*54b0*/  LDL R22, [R29] ;  /* 0x000000001d167983 */ /* 0x000ee80000100800 */
[----:B------:R-:W3:Y:S04]  /*54c0*/  LDG.E R36, desc[UR10][R2.64+0x5008] ;  /* 0x0050080a02247981 */ /* 0x000ee8000c1e1900 */
[----:B------:R-:W3:Y:S01]  /*54d0*/  LDG.E R29, desc[UR10][R2.64+0x3c08] ;  /* 0x003c080a021d7981 */ /* 0x000ee2000c1e1900 */
[----:B------:R-:W-:-:S05]  /*54e0*/  FSEL R21, R21, -R21, P0 ;  /* 0x8000001515157208 */ /* 0x000fca0000000000 */
[----:B------:R-:W-:Y:S01]  /*54f0*/  FADD R16, R16, R21 ;  /* 0x0000001510107221 */ /* 0x000fe20000000000 */
[----:B--2---:R-:W-:Y:S02]  /*5500*/  IMAD R23, R23, 0x4, R18 ;  /* 0x0000000417177824 */ /* 0x004fe400078e0212 */
[C---:B----4-:R-:W-:Y:S01]  /*5510*/  FADD R28, R20.reuse, -R14 ;  /* 0x8000000e141c7221 */ /* 0x050fe20000000000 */
[----:B------:R-:W-:-:S03]  /*5520*/  FSETP.GT.AND P0, PT, R20, R14, PT ;  /* 0x0000000e1400720b */ /* 0x000fc60003f04000 */
[----:B------:R-:W2:Y:S01]  /*5530*/  LDL R23, [R23] ;  /* 0x0000000017177983 */ /* 0x000ea20000100800 */
[----:B------:R-:W-:-:S04]  /*5540*/  IMAD.WIDE.U32 R14, R15, 0x2, R4 ;  /* 0x000000020f0e7825 */ /* 0x000fc800078e0004 */
[----:B------:R-:W-:Y:S01]  /*5550*/  IMAD.WIDE.U32 R20, R35, 0x2, R4 ;  /* 0x0000000223147825 */ /* 0x000fe200078e0004 */
[----:B------:R-:W-:Y:S01]  /*5560*/  FSEL R35, R28, -R28, P0 ;  /* 0x8000001c1c237208 */ /* 0x000fe20000000000 */
[----:B------:R-:W4:Y:S04]  /*5570*/  LDG.E.U16 R15, desc[UR10][R14.64] ;  /* 0x0000000a0e0f7981 */ /* 0x000f28000c1e1500 */
[----:B------:R-:W4:Y:S01]  /*5580*/  LDG.E.U16 R21, desc[UR10][R20.64] ;  /* 0x0000000a14157981 */ /* 0x000f22000c1e1500 */
[----:B------:R-:W-:Y:S01]  /*5590*/  FADD R16, R16, R35 ;  /* 0x0000002310107221 */ /* 0x000fe20000000000 */
[----:B0-----:R-:W-:Y:S02]  /*55a0*/  IMAD.WIDE.U32 R34, R13, 0x2, R4 ;  /* 0x000000020d227825 */ /* 0x001fe400078e0004 */
[----:B------:R-:W4:Y:S04]  /*55b0*/  LDG.E R14, desc[UR10][R6.64+0xc] ;  /* 0x00000c0a060e7981 */ /* 0x000f28000c1e1900 */
[----:B------:R-:W4:Y:S04]  /*55c0*/  LDG.E.U16 R35, desc[UR10][R34.64] ;  /* 0x0000000a22237981 */ /* 0x000f28000c1e1500 */
[----:B------:R-:W4:Y:S01]  /*55d0*/  LDL.U16 R20, [R1+0x86] ;  /* 0x0000860001147983 */ /* 0x000f220000100400 */
[C---:B-----5:R-:W-:Y:S01]  /*55e0*/  FSETP.GT.AND P0, PT, R17.reuse, R12, PT ;  /* 0x0000000c1100720b */ /* 0x060fe20003f04000 */
[----:B------:R-:W-:Y:S01]  /*55f0*/  FADD R28, R17, -R12 ;  /* 0x8000000c111c7221 */ /* 0x000fe20000000000 */
[----:B---3--:R-:W-:Y:S01]  /*5600*/  IMAD.WIDE.U32 R12, R19, 0x2, R4 ;  /* 0x00000002130c7825 */ /* 0x008fe200078e0004 */
[----:B------:R-:W3:Y:S04]  /*5610*/  LDL.U16 R17, [R1+0x98] ;  /* 0x0000980001117983 */ /* 0x000ee80000100400 */
[----:B------:R-:W5:Y:S01]  /*5620*/  LDL.U16 R19, [R1+0xaa] ;  /* 0x0000aa0001137983 */ /* 0x000f620000100400 */
[----:B------:R-:W-:-:S03]  /*5630*/  LEA R37, R37, R18, 0x2 ;  /* 0x0000001225257211 */ /* 0x000fc600078e10ff */
[----:B------:R-:W5:Y:S01]  /*5640*/  LDG.E.U16 R13, desc[UR10][R12.64] ;  /* 0x0000000a0c0d7981 */ /* 0x000f62000c1e1500 */
[C---:B------:R-:W-:Y:S01]  /*5650*/  FSETP.GT.AND P1, PT, R29.reuse, R22, PT ;  /* 0x000000161d00720b */ /* 0x040fe20003f24000 */
[----:B------:R-:W-:Y:S02]  /*5660*/  FADD R22, R29, -R22 ;  /* 0x800000161d167221 */ /* 0x000fe40000000000 */
[----:B------:R0:W5:Y:S02]  /*5670*/  LDL R29, [R37] ;  /* 0x00000000251d7983 */ /* 0x0001640000100800 */
[----:B0-----:R-:W-:Y:S02]  /*5680*/  FSEL R37, R28, -R28, P0 ;  /* 0x8000001c1c257208 */ /* 0x001fe40000000000 */
[----:B------:R-:W5:Y:S03]  /*5690*/  LDG.E R28, desc[UR10][R26.64+0xc] ;  /* 0x00000c0a1a1c7981 */ /* 0x000f66000c1e1900 */
[----:B------:R-:W-:Y:S01]  /*56a0*/  FADD R16, R16, R37 ;  /* 0x0000002510107221 */ /* 0x000fe20000000000 */
[----:B------:R-:W5:Y:S01]  /*56b0*/  LDG.E R26, desc[UR10][R26.64+0x10] ;  /* 0x0000100a1a1a7981 */ /* 0x000f62000c1e1900 */
[C---:B--2---:R-:W-:Y:S01]  /*56c0*/  FSETP.GT.AND P0, PT, R36.reuse, R23, PT ;  /* 0x000000172400720b */ /* 0x044fe20003f04000 */
[----:B------:R-:W-:Y:S01]  /*56d0*/  FADD R36, R36, -R23 ;  /* 0x8000001724247221 */ /* 0x000fe20000000000 */
[----:B------:R-:W-:-:S05]  /*56e0*/  FSEL R23, R22, -R22, P1 ;  /* 0x8000001616177208 */ /* 0x000fca0000800000 */
[----:B------:R-:W-:Y:S01]  /*56f0*/  FADD R16, R16, R23 ;  /* 0x0000001710107221 */ /* 0x000fe20000000000 */
[----:B----4-:R-:W-:Y:S01]  /*5700*/  IMAD R15, R15, 0x4, R18 ;  /* 0x000000040f0f7824 */ /* 0x010fe200078e0212 */
[----:B------:R-:W2:Y:S01]  /*5710*/  LDG.E R23, desc[UR10][R10.64+0xc] ;  /* 0x00000c0a0a177981 */ /* 0x000ea2000c1e1900 */
[----:B------:R-:W-:Y:S02]  /*5720*/  LEA R12, R21, R18, 0x2 ;  /* 0x00000012150c7211 */ /* 0x000fe400078e10ff */
[----:B------:R-:W-:Y:S02]  /*5730*/  FSEL R21, R36, -R36, P0 ;  /* 0x8000002424157208 */ /* 0x000fe40000000000 */
[----:B------:R-:W4:Y:S04]  /*5740*/  LDL R15, [R15] ;  /* 0x000000000f0f7983 */ /* 0x000f280000100800 */
[----:B------:R-:W2:Y:S01]  /*5750*/  LDL R12, [R12] ;  /* 0x000000000c0c7983 */ /* 0x000ea20000100800 */
[----:B------:R-:W-:Y:S01]  /*5760*/  FADD R22, R16, R21 ;  /* 0x0000001510167221 */ /* 0x000fe20000000000 */
[----:B------:R-:W-:-:S06]  /*5770*/  LEA R36, R35, R18, 0x2 ;  /* 0x0000001223247211 */ /* 0x000fcc00078e10ff */
[----:B------:R-:W2:Y:S01]  /*5780*/  LDL R36, [R36] ;  /* 0x0000000024247983 */ /* 0x000ea20000100800 */
[----:B---3--:R-:W-:-:S04]  /*5790*/  IMAD.WIDE.U32 R16, R17, 0x2, R4 ;  /* 0x0000000211107825 */ /* 0x008fc800078e0004 */
[----:B-----5:R-:W-:Y:S02]  /*57a0*/  IMAD.WIDE.U32 R34, R19, 0x2, R4 ;  /* 0x0000000213227825 */ /* 0x020fe400078e0004 */
[----:B------:R-:W3:Y:S04]  /*57b0*/  LDG.E.U16 R17, desc[UR10][R16.64] ;  /* 0x0000000a10117981 */ /* 0x000ee8000c1e1500 */
[----:B------:R-:W5:Y:S01]  /*57c0*/  LDG.E.U16 R35, desc[UR10][R34.64] ;  /* 0x0000000a22237981 */ /* 0x000f62000c1e1500 */
[----:B------:R-:W-:-:S03]  /*57d0*/  LEA R37, R13, R18, 0x2 ;  /* 0x000000120d257211 */ /* 0x000fc600078e10ff */
[----:B------:R-:W5:Y:S01]  /*57e0*/  LDG.E R19, desc[UR10][R8.64+0xc] ;  /* 0x00000c0a08137981 */ /* 0x000f62000c1e1900 */
[C---:B------:R-:W-:Y:S01]  /*57f0*/  FSETP.GT.AND P0, PT, R14.reuse, R29, PT ;  /* 0x0000001d0e00720b */ /* 0x040fe20003f04000 */
[----:B------:R-:W-:Y:S01]  /*5800*/  FADD R13, R14, -R29 ;  /* 0x8000001d0e0d7221 */ /* 0x000fe20000000000 */
[----:B------:R-:W-:Y:S01]  /*5810*/  IMAD.WIDE.U32 R20, R20, 0x2, R4 ;  /* 0x0000000214147825 */ /* 0x000fe200078e0004 */
[----:B------:R-:W5:Y:S04]  /*5820*/  LDL R14, [R37] ;  /* 0x00000000250e7983 */ /* 0x000f680000100800 */
[----:B------:R-:W5:Y:S04]  /*5830*/  LDG.E R29, desc[UR10][R2.64+0xc] ;  /* 0x00000c0a021d7981 */ /* 0x000f68000c1e1900 */
[----:B------:R-:W5:Y:S01]  /*5840*/  LDG.E.U16 R21, desc[UR10][R20.64] ;  /* 0x0000000a14157981 */ /* 0x000f62000c1e1500 */
[----:B------:R-:W-:-:S03]  /*5850*/  FSEL R13, R13, -R13, P0 ;  /* 0x8000000d0d0d7208 */ /* 0x000fc60000000000 */
[----:B------:R-:W5:Y:S02]  /*5860*/  LDG.E R34, desc[UR10][R2.64+0x280c] ;  /* 0x00280c0a02227981 */ /* 0x000f64000c1e1900 */
[----:B------:R-:W-:Y:S02]  /*5870*/  FADD R13, R22, R13 ;  /* 0x0000000d160d7221 */ /* 0x000fe40000000000 */
[----:B------:R-:W5:Y:S04]  /*5880*/  LDG.E R16, desc[UR10][R10.64+0x10] ;  /* 0x0000100a0a107981 */ /* 0x000f68000c1e1900 */
[----:B------:R-:W5:Y:S04]  /*5890*/  LDG.E R20, desc[UR10][R2.64+0x140c] ;  /* 0x00140c0a02147981 */ /* 0x000f68000c1e1900 */
[----:B------:R-:W5:Y:S04]  /*58a0*/  LDG.E R8, desc[UR10][R8.64+0x10] ;  /* 0x0000100a08087981 */ /* 0x000f68000c1e1900 */
[----:B------:R-:W5:Y:S04]  /*58b0*/  LDL.U16 R11, [R1+0x40] ;  /* 0x00004000010b7983 */ /* 0x000f680000100400 */
[----:B------:R0:W5:Y:S01]  /*58c0*/  LDG.E R10, desc[UR10][R6.64+0x10] ;  /* 0x0000100a060a7981 */ /* 0x000162000c1e1900 */
[----:B----4-:R-:W-:-:S02]  /*58d0*/  FSETP.GT.AND P0, PT, R28, R15, PT ;  /* 0x0000000f1c00720b */ /* 0x010fc40003f04000 */
[C---:B--2---:R-:W-:Y:S01]  /*58e0*/  FSETP.GT.AND P1, PT, R23.reuse, R12, PT ;  /* 0x0000000c1700720b */ /* 0x044fe20003f24000 */
[----:B------:R-:W-:Y:S01]  /*58f0*/  FADD R12, R23, -R12 ;  /* 0x8000000c170c7221 */ /* 0x000fe20000000000 */
[----:B------:R-:W-:Y:S02]  /*5900*/  FADD R15, R28, -R15 ;  /* 0x8000000f1c0f7221 */ /* 0x000fe40000000000 */
[----:B------:R-:W2:Y:S02]  /*5910*/  LDG.E R28, desc[UR10][R2.64+0x3c0c] ;  /* 0x003c0c0a021c7981 */ /* 0x000ea4000c1e1900 */
[----:B------:R-:W-:Y:S02]  /*5920*/  FSEL R12, R12, -R12, P1 ;  /* 0x8000000c0c0c7208 */ /* 0x000fe40000800000 */
[----:B------:R-:W-:-:S03]  /*5930*/  FSEL R15, R15, -R15, P0 ;  /* 0x8000000f0f0f7208 */ /* 0x000fc60000000000 */
[----:B------:R-:W-:Y:S02]  /*5940*/  FADD R12, R13, R12 ;  /* 0x0000000c0d0c7221 */ /* 0x000fe40000000000 */
[----:B------:R-:W4:Y:S02]  /*5950*/  LDL.U16 R13, [R1+0x2e] ;  /* 0x00002e00010d7983 */ /* 0x000f240000100400 */
[----:B------:R-:W-:Y:S01]  /*5960*/  FADD R12, R12, R15 ;  /* 0x0000000f0c0c7221 */ /* 0x000fe20000000000 */
[-C--:B---3--:R-:W-:Y:S02]  /*5970*/  LEA R17, R17, R18.reuse, 0x2 ;  /* 0x0000001211117211 */ /* 0x088fe400078e10ff */
[----:B-----5:R-:W-:-:S03]  /*5980*/  LEA R23, R35, R18, 0x2 ;  /* 0x0000001223177211 */ /* 0x020fc600078e10ff */
[----:B------:R-:W3:Y:S04]  /*5990*/  LDL R22, [R17] ;  /* 0x0000000011167983 */ /* 0x000ee80000100800 */
[----:B------:R-:W5:Y:S01]  /*59a0*/  LDL.U16 R35, [R1+0xbc] ;  /* 0x0000bc0001237983 */ /* 0x000f620000100400 */
[C---:B------:R-:W-:Y:S01]  /*59b0*/  FADD R15, R19.reuse, -R36 ;  /* 0x80000024130f7221 */ /* 0x040fe20000000000 */
[----:B------:R-:W-:Y:S02]  /*59c0*/  FSETP.GT.AND P0, PT, R19, R36, PT ;  /* 0x000000241300720b */ /* 0x000fe40003f04000 */
[----:B------:R-:W2:Y:S04]  /*59d0*/  LDL R23, [R23] ;  /* 0x0000000017177983 */ /* 0x000ea80000100800 */
[----:B------:R-:W2:Y:S01]  /*59e0*/  LDL.U16 R17, [R1+0x64] ;  /* 0x0000640001117983 */ /* 0x000ea20000100400 */
[----:B------:R-:W-:-:S03]  /*59f0*/  FSEL R15, R15, -R15, P0 ;  /* 0x8000000f0f0f7208 */ /* 0x000fc60000000000 */
[----:B------:R-:W2:Y:S01]  /*5a00*/  LDL.U16 R19, [R1+0x76] ;  /* 0x0000760001137983 */ /* 0x000ea20000100400 */
[C---:B------:R-:W-:Y:S01]  /*5a10*/  FSETP.GT.AND P0, PT, R29.reuse, R14, PT ;  /* 0x0000000e1d00720b */ /* 0x040fe20003f04000 */
[----:B------:R-:W-:Y:S02]  /*5a20*/  FADD R36, R29, -R14 ;  /* 0x8000000e1d247221 */ /* 0x000fe40000000000 */
[----:B------:R-:W2:Y:S01]  /*5a30*/  LDL.U16 R29, [R1+0xac] ;  /* 0x0000ac00011d7983 */ /* 0x000ea20000100400 */
[----:B------:R-:W-:Y:S02]  /*5a40*/  IMAD R21, R21, 0x4, R18 ;  /* 0x0000000415157824 */ /* 0x000fe400078e0212 */
[----:B------:R-:W-:Y:S02]  /*5a50*/  FADD R12, R12, R15 ;  /* 0x0000000f0c0c7221 */ /* 0x000fe40000000000 */
[----:B------:R-:W2:Y:S04]  /*5a60*/  LDL.U16 R15, [R1+0x52] ;  /* 0x00005200010f7983 */ /* 0x000ea80000100400 */
[----:B------:R-:W2:Y:S01]  /*5a70*/  LDL R37, [R21] ;  /* 0x0000000015257983 */ /* 0x000ea20000100800 */
[----:B0-----:R-:W-:-:S03]  /*5a80*/  FSEL R7, R36, -R36, P0 ;  /* 0x8000002424077208 */ /* 0x001fc60000000000 */
[----:B------:R-:W2:Y:S02]  /*5a90*/  LDL.U16 R14, [R1+0x88] ;  /* 0x00008800010e7983 */ /* 0x000ea40000100400 */
[----:B------:R-:W-:Y:S02]  /*5aa0*/  FADD R27, R12, R7 ;  /* 0x000000070c1b7221 */ /* 0x000fe40000000000 */
[----:B------:R-:W2:Y:S01]  /*5ab0*/  LDL.U16 R21, [R1+0x9a] ;  /* 0x00009a0001157983 */ /* 0x000ea20000100400 */
[----:B----4-:R-:W-:-:S04]  /*5ac0*/  IMAD.WIDE.U32 R12, R13, 0x2, R4 ;  /* 0x000000020d0c7825 */ /* 0x010fc800078e0004 */
[----:B-----5:R-:W-:Y:S01]  /*5ad0*/  IMAD.WIDE.U32 R6, R35, 0x2, R4 ;  /* 0x0000000223067825 */ /* 0x020fe200078e0004 */
[----:B---3--:R-:W-:-:S03]  /*5ae0*/  FSETP.GT.AND P1, PT, R34, R22, PT ;  /* 0x000000162200720b */ /* 0x008fc60003f24000 */
[----:B------:R-:W-:Y:S01]  /*5af0*/  FADD R34, R34, -R22 ;  /* 0x8000001622227221 */ /* 0x000fe20000000000 */
[C---:B--2---:R-:W-:Y:S01]  /*5b00*/  FSETP.GT.AND P2, PT, R28.reuse, R23, PT ;  /* 0x000000171c00720b */ /* 0x044fe20003f44000 */
[----:B------:R0:W2:Y:S01]  /*5b10*/  LDG.E.U16 R9, desc[UR10][R6.64] ;  /* 0x0000000a06097981 */ /* 0x0000a2000c1e1500 */
[----:B------:R-:W-:Y:S01]  /*5b20*/  FADD R28, R28, -R23 ;  /* 0x800000171c1c7221 */ /* 0x000fe20000000000 */
[--C-:B------:R-:W-:Y:S02]  /*5b30*/  IMAD.WIDE.U32 R22, R11, 0x2, R4.reuse ;  /* 0x000000020b167825 */ /* 0x100fe400078e0004 */
[----:B------:R1:W3:Y:S04]  /*5b40*/  LDG.E.U16 R11, desc[UR10][R12.64] ;  /* 0x0000000a0c0b7981 */ /* 0x0002e8000c1e1500 */
[----:B------:R-:W4:Y:S01]  /*5b50*/  LDG.E.U16 R23, desc[UR10][R22.64] ;  /* 0x0000000a16177981 */ /* 0x000f22000c1e1500 */
[----:B0-----:R-:W-:-:S04]  /*5b60*/  IMAD.WIDE.U32 R6, R17, 0x2, R4 ;  /* 0x0000000211067825 */ /* 0x001fc800078e0004 */
[----:B-1----:R-:W-:Y:S02]  /*5b70*/  IMAD.WIDE.U32 R12, R19, 0x2, R4 ;  /* 0x00000002130c7825 */ /* 0x002fe400078e0004 */
[----:B------:R0:W5:Y:S01]  /*5b80*/  LDG.E.U16 R19, desc[UR10][R6.64] ;  /* 0x0000000a06137981 */ /* 0x000162000c1e1500 */
[----:B------:R-:W-:-:S03]  /*5b90*/  FSETP.GT.AND P0, PT, R20, R37, PT ;  /* 0x000000251400720b */ /* 0x000fc60003f04000 */
[----:B------:R-:W5:Y:S04]  /*5ba0*/  LDG.E.U16 R35, desc[UR10][R12.64] ;  /* 0x0000000a0c237981 */ /* 0x000f68000c1e1500 */
[----:B------:R-:W5:Y:S01]  /*5bb0*/  LDG.E R22, desc[UR10][R2.64+0x2810] ;  /* 0x0028100a02167981 */ /* 0x000f62000c1e1900 */
[----:B0-----:R-:W-:-:S05]  /*5bc0*/  IMAD.WIDE.U32 R6, R29, 0x2, R4 ;  /* 0x000000021d067825 */ /* 0x001fca00078e0004 */
[----:B------:R-:W5:Y:S01]  /*5bd0*/  LDG.E.U16 R29, desc[UR10][R6.64] ;  /* 0x0000000a061d7981 */ /* 0x000f62000c1e1500 */
[----:B------:R-:W-:-:S03]  /*5be0*/  FADD R20, R20, -R37 ;  /* 0x8000002514147221 */ /* 0x000fc60000000000 */
[----:B------:R-:W5:Y:S04]  /*5bf0*/  LDG.E R13, desc[UR10][R2.64+0x1410] ;  /* 0x0014100a020d7981 */ /* 0x000f68000c1e1900 */
[----:B------:R-:W5:Y:S04]  /*5c00*/  LDG.E R12, desc[UR10][R2.64+0x3c10] ;  /* 0x003c100a020c7981 */ /* 0x000f68000c1e1900 */
[----:B------:R-:W2:Y:S01]  /*5c10*/  LDL.U16 R7, [R1+0xbe] ;  /* 0x0000be0001077983 */ /* 0x000ea20000100400 */
[----:B------:R-:W-:-:S03]  /*5c20*/  IMAD.WIDE.U32 R36, R15, 0x2, R4 ;  /* 0x000000020f247825 */ /* 0x000fc600078e0004 */
[----:B------:R-:W5:Y:S04]  /*5c30*/  LDG.E R6, desc[UR10][R2.64+0x500c] ;  /* 0x00500c0a02067981 */ /* 0x000f68000c1e1900 */
[----:B------:R0:W5:Y:S01]  /*5c40*/  LDG.E.U16 R17, desc[UR10][R36.64] ;  /* 0x0000000a24117981 */ /* 0x000162000c1e1500 */
[----:B------:R-:W-:-:S06]  /*5c50*/  IMAD.WIDE.U32 R14, R14, 0x2, R4 ;  /* 0x000000020e0e7825 */ /* 0x000fcc00078e0004 */
[----:B------:R-:W5:Y:S01]  /*5c60*/  LDG.E.U16 R15, desc[UR10][R14.64] ;  /* 0x0000000a0e0f7981 */ /* 0x000f62000c1e1500 */
[----:B0-----:R-:W-:-:S05]  /*5c70*/  IMAD.WIDE.U32 R36, R21, 0x2, R4 ;  /* 0x0000000215247825 */ /* 0x001fca00078e0004 */
[----:B------:R0:W5:Y:S04]  /*5c80*/  LDG.E.U16 R21, desc[UR10][R36.64] ;  /* 0x0000000a24157981 */ /* 0x000168000c1e1500 */
[----:B------:R-:W5:Y:S04]  /*5c90*/  LDG.E R14, desc[UR10][R2.64+0x10] ;  /* 0x0000100a020e7981 */ /* 0x000f68000c1e1900 */
[----:B------:R1:W5:Y:S01]  /*5ca0*/  LDG.E R36, desc[UR10][R2.64+0x5010] ;  /* 0x0050100a02247981 */ /* 0x000362000c1e1900 */
[----:B--2---:R-:W-:-:S06]  /*5cb0*/  IMAD.WIDE.U32 R4, R7, 0x2, R4 ;  /* 0x0000000207047825 */ /* 0x004fcc00078e0004 */
[----:B------:R-:W2:Y:S01]  /*5cc0*/  LDG.E.U16 R5, desc[UR10][R4.64] ;  /* 0x0000000a04057981 */ /* 0x000ea2000c1e1500 */
[--C-:B0-----:R-:W-:Y:S01]  /*5cd0*/  IMAD R37, R9, 0x4, R18.reuse ;  /* 0x0000000409257824 */ /* 0x101fe200078e0212 */
[-C--:B---3--:R-:W-:Y:S02]  /*5ce0*/  LEA R9, R11, R18.reuse, 0x2 ;  /* 0x000000120b097211 */ /* 0x088fe400078e10ff */
[----:B----4-:R-:W-:Y:S02]  /*5cf0*/  LEA R11, R23, R18, 0x2 ;  /* 0x00000012170b7211 */ /* 0x010fe400078e10ff */
[----:B------:R-:W3:Y:S01]  /*5d00*/  LDL R7, [R37] ;  /* 0x0000000025077983 */ /* 0x000ee20000100800 */
[----:B-----5:R-:W-:-:S03]  /*5d10*/  IMAD R17, R17, 0x4, R18 ;  /* 0x0000000411117824 */ /* 0x020fc600078e0212 */
[----:B------:R-:W4:Y:S01]  /*5d20*/  LDL R9, [R9] ;  /* 0x0000000009097983 */ /* 0x000f220000100800 */
[----:B------:R-:W-:-:S03]  /*5d30*/  LEA R19, R19, R18, 0x2 ;  /* 0x0000001213137211 */ /* 0x000fc600078e10ff */
[----:B------:R-:W5:Y:S01]  /*5d40*/  LDL R11, [R11] ;  /* 0x000000000b0b7983 */ /* 0x000f620000100800 */
[----:B-1----:R-:W-:-:S03]  /*5d50*/  LEA R3, R35, R18, 0x2 ;  /* 0x0000001223037211 */ /* 0x002fc600078e10ff */
[----:B------:R-:W5:Y:S01]  /*5d60*/  LDL R17, [R17] ;  /* 0x0000000011117983 */ /* 0x000f620000100800 */
[----:B------:R-:W-:-:S03]  /*5d70*/  IMAD R2, R15, 0x4, R18 ;  /* 0x000000040f027824 */ /* 0x000fc600078e0212 */
[----:B------:R-:W5:Y:S04]  /*5d80*/  LDL R19, [R19] ;  /* 0x0000000013137983 */ /* 0x000f680000100800 */
[----:B------:R-:W5:Y:S01]  /*5d90*/  LDL R3, [R3] ;  /* 0x0000000003037983 */ /* 0x000f620000100800 */
[----:B------:R-:W-:-:S03]  /*5da0*/  LEA R15, R21, R18, 0x2 ;  /* 0x00000012150f7211 */ /* 0x000fc600078e10ff */
[----:B------:R-:W5:Y:S01]  /*5db0*/  LDL R2, [R2] ;  /* 0x0000000002027983 */ /* 0x000f620000100800 */
[----:B------:R-:W-:-:S03]  /*5dc0*/  LEA R29, R29, R18, 0x2 ;  /* 0x000000121d1d7211 */ /* 0x000fc600078e10ff */
[----:B------:R-:W5:Y:S01]  /*5dd0*/  LDL R15, [R15] ;  /* 0x000000000f0f7983 */ /* 0x000f620000100800 */
[----:B------:R-:W-:Y:S01]  /*5de0*/  FSEL R20, R20, -R20, P0 ;  /* 0x8000001414147208 */ /* 0x000fe20000000000 */
[----:B--2---:R-:W-:Y:S02]  /*5df0*/  IMAD R21, R5, 0x4, R18 ;  /* 0x0000000405157824 */ /* 0x004fe400078e0212 */
[----:B------:R-:W2:Y:S04]  /*5e00*/  LDL R5, [R29] ;  /* 0x000000001d057983 */ /* 0x000ea80000100800 */
[----:B------:R-:W2:Y:S01]  /*5e10*/  LDL R21, [R21] ;  /* 0x0000000015157983 */ /* 0x000ea20000100800 */
[----:B------:R-:W-:Y:S01]  /*5e20*/  FSEL R23, R34, -R34, P1 ;  /* 0x8000002222177208 */ /* 0x000fe20000800000 */
[----:B------:R-:W-:Y:S01]  /*5e30*/  FADD R20, R27, R20 ;  /* 0x000000141b147221 */ /* 0x000fe20000000000 */
[C---:B---3--:R-:W-:Y:S01]  /*5e40*/  FSETP.GT.AND P0, PT, R6.reuse, R7, PT ;  /* 0x000000070600720b */ /* 0x048fe20003f04000 */
[----:B------:R-:W-:Y:S01]  /*5e50*/  FADD R6, R6, -R7 ;  /* 0x8000000706067221 */ /* 0x000fe20000000000 */
[----:B------:R-:W-:Y:S01]  /*5e60*/  FSEL R7, R28, -R28, P2 ;  /* 0x8000001c1c077208 */ /* 0x000fe20001000000 */
[----:B------:R-:W-:Y:S01]  /*5e70*/  FADD R20, R20, R23 ;  /* 0x0000001714147221 */ /* 0x000fe20000000000 */
[C---:B----4-:R-:W-:Y:S01]  /*5e80*/  FSETP.GT.AND P1, PT, R10.reuse, R9, PT ;  /* 0x000000090a00720b */ /* 0x050fe20003f24000 */
[----:B------:R-:W-:Y:S01]  /*5e90*/  FADD R9, R10, -R9 ;  /* 0x800000090a097221 */ /* 0x000fe20000000000 */
[----:B------:R-:W-:Y:S01]  /*5ea0*/  FSEL R6, R6, -R6, P0 ;  /* 0x8000000606067208 */ /* 0x000fe20000000000 */
[----:B------:R-:W-:Y:S01]  /*5eb0*/  FADD R7, R20, R7 ;  /* 0x0000000714077221 */ /* 0x000fe20000000000 */
[C---:B-----5:R-:W-:Y:S01]  /*5ec0*/  FSETP.GT.AND P0, PT, R16.reuse, R11, PT ;  /* 0x0000000b1000720b */ /* 0x060fe20003f04000 */
[----:B------:R-:W-:Y:S01]  /*5ed0*/  FADD R11, R16, -R11 ;  /* 0x8000000b100b7221 */ /* 0x000fe20000000000 */
[----:B------:R-:W-:Y:S01]  /*5ee0*/  FSEL R9, R9, -R9, P1 ;  /* 0x8000000909097208 */ /* 0x000fe20000800000 */
[----:B------:R-:W-:Y:S01]  /*5ef0*/  FADD R6, R7, R6 ;  /* 0x0000000607067221 */ /* 0x000fe20000000000 */
[C---:B------:R-:W-:Y:S01]  /*5f00*/  FSETP.GT.AND P1, PT, R26.reuse, R17, PT ;  /* 0x000000111a00720b */ /* 0x040fe20003f24000 */
        /* <DEDUP_REMOVED lines=15> */
[----:B------:R-:W-:-:S02]  /*6000*/  FSETP.GT.AND P1, PT, R22, R15, PT ;  /* 0x0000000f1600720b */ /* 0x000fc40003f24000 */
[----:B------:R-:W-:Y:S01]  /*6010*/  FSEL R2, R2, -R2, P0 ;  /* 0x8000000202027208 */ /* 0x000fe20000000000 */
[----:B------:R-:W-:Y:S01]  /*6020*/  FADD R3, R3, R14 ;  /* 0x0000000e03037221 */ /* 0x000fe20000000000 */
[----:B------:R-:W-:-:S03]  /*6030*/  FADD R15, R22, -R15 ;  /* 0x8000000f160f7221 */ /* 0x000fc60000000000 */
[----:B------:R-:W-:Y:S02]  /*6040*/  FADD R2, R3, R2 ;  /* 0x0000000203027221 */ /* 0x000fe40000000000 */
[----:B------:R-:W-:Y:S01]  /*6050*/  FSEL R15, R15, -R15, P1 ;  /* 0x8000000f0f0f7208 */ /* 0x000fe20000800000 */
[----:B------:R-:W-:-:S04]  /*6060*/  HFMA2 R4, -RZ, RZ, 1.57421875, -19.203125 ;  /* 0x3e4ccccdff047431 */ /* 0x000fc800000001ff */
[----:B------:R-:W-:Y:S01]  /*6070*/  FADD R2, R2, R15 ;  /* 0x0000000f02027221 */ /* 0x000fe20000000000 */
[----:B------:R-:W-:Y:S01]  /*6080*/  BSSY.RECONVERGENT B0, `(.L_x_73) ;  /* 0x0000016000007945 */ /* 0x000fe20003800200 */
[----:B------:R-:W-:Y:S02]  /*6090*/  VIADD R33, R33, 0xffffffff ;  /* 0xffffffff21217836 */ /* 0x000fe40000000000 */
[C---:B--2---:R-:W-:Y:S01]  /*60a0*/  FADD R3, R12.reuse, -R5 ;  /* 0x800000050c037221 */ /* 0x044fe20000000000 */
[----:B------:R-:W-:Y:S02]  /*60b0*/  FSETP.GT.AND P0, PT, R12, R5, PT ;  /* 0x000000050c00720b */ /* 0x000fe40003f04000 */
[C---:B------:R-:W-:Y:S01]  /*60c0*/  FSETP.GT.AND P1, PT, R36.reuse, R21, PT ;  /* 0x000000152400720b */ /* 0x040fe20003f24000 */
[----:B------:R-:W-:Y:S01]  /*60d0*/  FADD R21, R36, -R21 ;  /* 0x8000001524157221 */ /* 0x000fe20000000000 */
[----:B------:R-:W-:Y:S02]  /*60e0*/  FSEL R3, R3, -R3, P0 ;  /* 0x8000000303037208 */ /* 0x000fe40000000000 */
[----:B------:R-:W-:-:S02]  /*60f0*/  MOV R5, 0x40a00000 ;  /* 0x40a0000000057802 */ /* 0x000fc40000000f00 */
[----:B------:R-:W-:Y:S01]  /*6100*/  FSEL R21, R21, -R21, P1 ;  /* 0x8000001515157208 */ /* 0x000fe20000800000 */
[----:B------:R-:W-:Y:S02]  /*6110*/  FADD R2, R2, R3 ;  /* 0x0000000302027221 */ /* 0x000fe40000000000 */
[----:B------:R-:W-:Y:S02]  /*6120*/  FFMA R3, R4, -R5, 1 ;  /* 0x3f80000004037423 */ /* 0x000fe40000000805 */
[----:B------:R-:W-:-:S04]  /*6130*/  FADD R5, R2, R21 ;  /* 0x0000001502057221 */ /* 0x000fc80000000000 */
[----:B------:R-:W0:Y:S01]  /*6140*/  FCHK P0, R5, 5 ;  /* 0x40a0000005007902 */ /* 0x000e220000000000 */
[----:B------:R-:W-:-:S04]  /*6150*/  FFMA R2, R3, R4, 0.20000000298023223877 ;  /* 0x3e4ccccd03027423 */ /* 0x000fc80000000004 */
[----:B------:R-:W-:-:S04]  /*6160*/  FFMA R4, R2, R5, RZ ;  /* 0x0000000502047223 */ /* 0x000fc800000000ff */
[----:B------:R-:W-:-:S04]  /*6170*/  FFMA R3, R4, -5, R5 ;  /* 0xc0a0000004037823 */ /* 0x000fc80000000005 */
[----:B------:R-:W-:Y:S01]  /*6180*/  FFMA R9, R2, R3, R4 ;  /* 0x0000000302097223 */ /* 0x000fe20000000004 */
[----:B0-----:R-:W-:Y:S06]  /*6190*/  @!P0 BRA `(.L_x_74) ;  /* 0x0000000000108947 */ /* 0x001fec0003800000 */
[----:B------:R-:W-:Y:S02]  /*61a0*/  MOV R6, 0x40a00000 ;  /* 0x40a0000000067802 */ /* 0x000fe40000000f00 */
[----:B------:R-:W-:-:S07]  /*61b0*/  MOV R9, 0x61d0 ;  /* 0x000061d000097802 */ /* 0x000fce0000000f00 */
[----:B------:R-:W-:Y:S05]  /*61c0*/  CALL.REL.NOINC `($__internal_1_$__cuda_sm3x_div_rn_noftz_f32_slowpath) ;  /* 0x0000002800fc7944 */ /* 0x000fea0003c00000 */
[----:B------:R-:W-:-:S07]  /*61d0*/  MOV R9, R5 ;  /* 0x0000000500097202 */ /* 0x000fce0000000f00 */
.L_x_74:
[----:B------:R-:W-:Y:S05]  /*61e0*/  BSYNC.RECONVERGENT B0 ;  /* 0x0000000000007941 */ /* 0x000fea0003800200 */
.L_x_73:
[----:B------:R-:W0:Y:S01]  /*61f0*/  LDC.64 R2, c[0x0][0x3b8] ;  /* 0x0000ee00ff027b82 */ /* 0x000e220000000a00 */
[----:B------:R-:W-:Y:S01]  /*6200*/  IMAD.SHL.U32 R30, R30, 0x4, RZ ;  /* 0x000000041e1e7824 */ /* 0x000fe200078e00ff */
[----:B------:R-:W-:Y:S01]  /*6210*/  LOP3.LUT R33, R33, 0xffff, RZ, 0xc0, !PT ;  /* 0x0000ffff21217812 */ /* 0x000fe200078ec0ff */
[----:B------:R-:W1:Y:S03]  /*6220*/  LDCU.64 UR16, c[0x0][0x388] ;  /* 0x00007100ff1077ac */ /* 0x000e660008000a00 */
[----:B------:R-:W-:Y:S01]  /*6230*/  LOP3.LUT R30, R30, 0xc, RZ, 0xc0, !PT ;  /* 0x0000000c1e1e7812 */ /* 0x000fe200078ec0ff */
[----:B------:R-:W-:-:S03]  /*6240*/  IMAD R8, R33, 0x14, R32 ;  /* 0x0000001421087824 */ /* 0x000fc600078e0220 */
[----:B------:R-:W-:-:S04]  /*6250*/  LOP3.LUT R5, R30, 0x3, R31, 0xf8, !PT ;  /* 0x000000031e057812 */ /* 0x000fc800078ef81f */
[----:B------:R-:W-:-:S05]  /*6260*/  LEA R8, R8, R5, 0x4 ;  /* 0x0000000508087211 */ /* 0x000fca00078e20ff */
[----:B0-----:R-:W-:-:S05]  /*6270*/  IMAD.WIDE.U32 R2, R8, 0x4, R2 ;  /* 0x0000000408027825 */ /* 0x001fca00078e0002 */
[----:B------:R-:W2:Y:S01]  /*6280*/  LDG.E R14, desc[UR10][R2.64] ;  /* 0x0000000a020e7981 */ /* 0x000ea2000c1e1900 */
[----:B------:R-:W-:Y:S01]  /*6290*/  F2F.F64.F32 R6, R9 ;  /* 0x0000000900067310 */ /* 0x000fe20000201800 */
[----:B------:R-:W-:Y:S01]  /*62a0*/  UMOV UR4, 0x66666666 ;  /* 0x6666666600047882 */ /* 0x000fe20000000000 */
[----:B------:R-:W-:-:S06]  /*62b0*/  UMOV UR5, 0x3fee6666 ;  /* 0x3fee666600057882 */ /* 0x000fcc0000000000 */
[----:B--2---:R-:W0:Y:S02]  /*62c0*/  F2F.F64.F32 R10, R14 ;  /* 0x0000000e000a7310 */ /* 0x004e240000201800 */
[----:B0-----:R-:W-:Y:S01]  /*62d0*/  DMUL R4, R10, UR4 ;  /* 0x000000040a047c28 */ /* 0x001fe20008000000 */
[----:B------:R-:W-:Y:S01]  /*62e0*/  UMOV UR4, 0x2800 ;  /* 0x0000280000047882 */ /* 0x000fe20000000000 */
[----:B------:R-:W-:Y:S02]  /*62f0*/  UMOV UR5, 0x0 ;  /* 0x0000000000057882 */ /* 0x000fe40000000000 */
[----:B-1----:R-:W-:-:S04]  /*6300*/  UIMAD.WIDE.U32 UR4, UR16, 0x1, UR4 ;  /* 0x00000001100478a5 */ /* 0x002fc8000f8e0004 */
[----:B------:R-:W-:-:S14]  /*6310*/  DSETP.GT.AND P0, PT, R4, R6, PT ;  /* 0x000000060400722a */ /* 0x000fdc0003f04000 */
[----:B------:R-:W-:Y:S05]  /*6320*/  @!P0 BRA `(.L_x_75) ;  /* 0x00000008003c8947 */ /* 0x000fea0003800000 */
[----:B------:R-:W0:Y:S08]  /*6330*/  LDC.64 R2, c[0x0][0x380] ;  /* 0x0000e000ff027b82 */ /* 0x000e300000000a00 */
[----:B------:R-:W1:Y:S01]  /*6340*/  LDC.64 R6, c[0x0][0x3a8] ;  /* 0x0000ea00ff067b82 */ /* 0x000e620000000a00 */
[----:B0-----:R-:W-:-:S05]  /*6350*/  IMAD.WIDE.U32 R2, R0, 0x4, R2 ;  /* 0x0000000400027825 */ /* 0x001fca00078e0002 */
[----:B------:R0:W5:Y:S04]  /*6360*/  LDG.E R11, desc[UR10][R2.64] ;  /* 0x0000000a020b7981 */ /* 0x000168000c1e1900 */
[----:B------:R0:W5:Y:S04]  /*6370*/  LDG.E R12, desc[UR10][R2.64+0x384000] ;  /* 0x3840000a020c7981 */ /* 0x000168000c1e1900 */
[----:B------:R0:W5:Y:S01]  /*6380*/  LDG.E R13, desc[UR10][R2.64+0x708000] ;  /* 0x7080000a020d7981 */ /* 0x000162000c1e1900 */
[----:B------:R-:W-:Y:S01]  /*6390*/  IMAD R5, R8, 0xf3, RZ ;  /* 0x000000f308057824 */ /* 0x000fe200078e02ff */
[----:B------:R-:W-:Y:S01]  /*63a0*/  IADD3 R4, P1, PT, R24, -0x2800, RZ ;  /* 0xffffd80018047810 */ /* 0x000fe20007f3e0ff */
[----:B------:R-:W-:Y:S01]  /*63b0*/  VIADD R31, R31, 0xfffffffc ;  /* 0xfffffffc1f1f7836 */ /* 0x000fe20000000000 */
[----:B------:R-:W-:Y:S01]  /*63c0*/  IADD3 R0, PT, PT, R0, -0x4, RZ ;  /* 0xfffffffc00007810 */ /* 0x000fe20007ffe0ff */
[----:B-1----:R-:W-:Y:S01]  /*63d0*/  IMAD.WIDE.U32 R6, R5, 0x4, R6 ;  /* 0x0000000405067825 */ /* 0x002fe200078e0006 */
[----:B------:R-:W-:Y:S01]  /*63e0*/  IADD3.X R5, PT, PT, R25, -0x1, RZ, P1, !PT ;  /* 0xffffffff19057810 */ /* 0x000fe20000ffe4ff */
[----:B------:R-:W-:Y:S01]  /*63f0*/  UIADD3 UR6, UPT, UPT, UR5, UR17, URZ ;  /* 0x0000001105067290 */ /* 0x000fe2000fffe0ff */
[----:B------:R-:W-:-:S02]  /*6400*/  MOV R10, RZ ;  /* 0x000000ff000a7202 */ /* 0x000fc40000000f00 */
[----:B------:R-:W-:-:S04]  /*6410*/  IADD3 R6, P0, PT, R6, 0x1b4, RZ ;  /* 0x000001b406067810 */ /* 0x000fc80007f1e0ff */
[----:B0-----:R-:W-:-:S09]  /*6420*/  IADD3.X R7, PT, PT, RZ, R7, RZ, P0, !PT ;  /* 0x00000007ff077210 */ /* 0x001fd200007fe4ff */
.L_x_76:
[----:B------:R-:W-:Y:S01]  /*6430*/  IMAD.WIDE R8, R31, 0x4, R4 ;  /* 0x000000041f087825 */ /* 0x000fe200078e0204 */
[----:B------:R-:W2:Y:S04]  /*6440*/  LDG.E R15, desc[UR10][R6.64+-0x1b4] ;  /* 0xfffe4c0a060f7981 */ /* 0x000ea8000c1e1900 */
[----:B------:R-:W2:Y:S02]  /*6450*/  LDG.E R14, desc[UR10][R8.64+-0x2800] ;  /* 0xffd8000a080e7981 */ /* 0x000ea4000c1e1900 */
[----:B--2--5:R-:W-:-:S05]  /*6460*/  FFMA R11, R14, R15, R11 ;  /* 0x0000000f0e0b7223 */ /* 0x024fca000000000b */
[----:B------:R0:W-:Y:S04]  /*6470*/  STG.E desc[UR10][R2.64], R11 ;  /* 0x0000000b02007986 */ /* 0x0001e8000c10190a */
[----:B------:R-:W2:Y:S04]  /*6480*/  LDG.E R15, desc[UR10][R8.64+-0x2800] ;  /* 0xffd8000a080f7981 */ /* 0x000ea8000c1e1900 */
[----:B------:R-:W2:Y:S02]  /*6490*/  LDG.E R14, desc[UR10][R6.64+-0x1b0] ;  /* 0xfffe500a060e7981 */ /* 0x000ea4000c1e1900 */
[----:B--2---:R-:W-:-:S05]  /*64a0*/  FFMA R15, R15, R14, R12 ;  /* 0x0000000e0f0f7223 */ /* 0x004fca000000000c */
[----:B------:R1:W-:Y:S04]  /*64b0*/  STG.E desc[UR10][R2.64+0x384000], R15 ;  /* 0x3840000f02007986 */ /* 0x0003e8000c10190a */
[----:B------:R-:W2:Y:S04]  /*64c0*/  LDG.E R12, desc[UR10][R8.64+-0x2800] ;  /* 0xffd8000a080c7981 */ /* 0x000ea8000c1e1900 */
[----:B------:R-:W2:Y:S02]  /*64d0*/  LDG.E R14, desc[UR10][R6.64+-0x1ac] ;  /* 0xfffe540a060e7981 */ /* 0x000ea4000c1e1900 */
[----:B--2---:R-:W-:-:S05]  /*64e0*/  FFMA R13, R12, R14, R13 ;  /* 0x0000000e0c0d7223 */ /* 0x004fca000000000d */
[----:B------:R2:W-:Y:S04]  /*64f0*/  STG.E desc[UR10][R2.64+0x708000], R13 ;  /* 0x7080000d02007986 */ /* 0x0005e8000c10190a */
[----:B------:R-:W0:Y:S04]  /*6500*/  LDG.E R12, desc[UR10][R8.64+-0x1400] ;  /* 0xffec000a080c7981 */ /* 0x000e28000c1e1900 */
[----:B------:R-:W0:Y:S02]  /*6510*/  LDG.E R14, desc[UR10][R6.64+-0x148] ;  /* 0xfffeb80a060e7981 */ /* 0x000e24000c1e1900 */
[----:B0-----:R-:W-:-:S05]  /*6520*/  FFMA R11, R12, R14, R11 ;  /* 0x0000000e0c0b7223 */ /* 0x001fca000000000b */
[----:B------:R0:W-:Y:S04]  /*6530*/  STG.E desc[UR10][R2.64], R11 ;  /* 0x0000000b02007986 */ /* 0x0001e8000c10190a */
[----:B------:R-:W1:Y:S04]  /*6540*/  LDG.E R12, desc[UR10][R8.64+-0x1400] ;  /* 0xffec000a080c7981 */ /* 0x000e68000c1e1900 */
[----:B------:R-:W1:Y:S02]  /*6550*/  LDG.E R14, desc[UR10][R6.64+-0x144] ;  /* 0xfffebc0a060e7981 */ /* 0x000e64000c1e1900 */
[----:B-1----:R-:W-:-:S05]  /*6560*/  FFMA R15, R12, R14, R15 ;  /* 0x0000000e0c0f7223 */ /* 0x002fca000000000f */
        /* <DEDUP_REMOVED lines=13> */
[----:B------:R-:W3:Y:S04]  /*6640*/  LDG.E R12, desc[UR10][R8.64] ;  /* 0x0000000a080c7981 */ /* 0x000ee8000c1e1900 */
[----:B------:R-:W3:Y:S02]  /*6650*/  LDG.E R14, desc[UR10][R6.64+-0xd4] ;  /* 0xffff2c0a060e7981 */ /* 0x000ee4000c1e1900 */
[----:B---3--:R-:W-:-:S05]  /*6660*/  FFMA R17, R12, R14, R13 ;  /* 0x0000000e0c117223 */ /* 0x008fca000000000d */
[----:B------:R3:W-:Y:S04]  /*6670*/  STG.E desc[UR10][R2.64+0x708000], R17 ;  /* 0x7080001102007986 */ /* 0x0007e8000c10190a */
[----:B------:R-:W0:Y:S04]  /*6680*/  LDG.E R12, desc[UR10][R8.64+0x1400] ;  /* 0x0014000a080c7981 */ /* 0x000e28000c1e1900 */
[----:B--2---:R-:W0:Y:S02]  /*6690*/  LDG.E R13, desc[UR10][R6.64+-0x70] ;  /* 0xffff900a060d7981 */ /* 0x004e24000c1e1900 */
[----:B0-----:R-:W-:-:S05]  /*66a0*/  FFMA R11, R12, R13, R11 ;  /* 0x0000000d0c0b7223 */ /* 0x001fca000000000b */
[----:B------:R0:W-:Y:S04]  /*66b0*/  STG.E desc[UR10][R2.64], R11 ;  /* 0x0000000b02007986 */ /* 0x0001e8000c10190a */
[----:B------:R-:W2:Y:S04]  /*66c0*/  LDG.E R12, desc[UR10][R8.64+0x1400] ;  /* 0x0014000a080c7981 */ /* 0x000ea8000c1e1900 */
[----:B------:R-:W2:Y:S02]  /*66d0*/  LDG.E R13, desc[UR10][R6.64+-0x6c] ;  /* 0xffff940a060d7981 */ /* 0x000ea4000c1e1900 */
[----:B--2---:R-:W-:-:S05]  /*66e0*/  FFMA R19, R12, R13, R15 ;  /* 0x0000000d0c137223 */ /* 0x004fca000000000f */
[----:B------:R-:W-:Y:S04]  /*66f0*/  STG.E desc[UR10][R2.64+0x384000], R19 ;  /* 0x3840001302007986 */ /* 0x000fe8000c10190a */
[----:B------:R-:W3:Y:S04]  /*6700*/  LDG.E R12, desc[UR10][R8.64+0x1400] ;  /* 0x0014000a080c7981 */ /* 0x000ee8000c1e1900 */
[----:B------:R-:W3:Y:S01]  /*6710*/  LDG.E R16, desc[UR10][R6.64+-0x68] ;  /* 0xffff980a06107981 */ /* 0x000ee2000c1e1900 */
[----:B------:R-:W-:Y:S01]  /*6720*/  MOV R14, UR4 ;  /* 0x00000004000e7c02 */ /* 0x000fe20008000f00 */
[----:B------:R-:W-:Y:S01]  /*6730*/  IMAD.U32 R13, RZ, RZ, UR6 ;  /* 0x00000006ff0d7e24 */ /* 0x000fe2000f8e00ff */
[----:B-1----:R-:W-:Y:S01]  /*6740*/  MOV R15, UR5 ;  /* 0x00000005000f7c02 */ /* 0x002fe20008000f00 */
[----:B---3--:R-:W-:-:S02]  /*6750*/  FFMA R17, R12, R16, R17 ;  /* 0x000000100c117223 */ /* 0x008fc40000000011 */
[----:B------:R-:W-:-:S04]  /*6760*/  IMAD.MOV.U32 R12, RZ, RZ, R14 ;  /* 0x000000ffff0c7224 */ /* 0x000fc800078e000e */
[----:B------:R-:W-:Y:S01]  /*6770*/  IMAD.WIDE R12, R0, 0x4, R12 ;  /* 0x00000004000c7825 */ /* 0x000fe200078e020c */
[----:B------:R-:W-:Y:S04]  /*6780*/  STG.E desc[UR10][R2.64+0x708000], R17 ;  /* 0x7080001102007986 */ /* 0x000fe8000c10190a */
        /* <DEDUP_REMOVED lines=8> */
[----:B------:R-:W3:Y:S04]  /*6810*/  LDG.E R8, desc[UR10][R12.64+-0x2800] ;  /* 0xffd8000a0c087981 */ /* 0x000ee8000c1e1900 */
[----:B0-----:R-:W3:Y:S02]  /*6820*/  LDG.E R11, desc[UR10][R6.64+0x4] ;  /* 0x0000040a060b7981 */ /* 0x001ee4000c1e1900 */
[----:B---3--:R-:W-:-:S05]  /*6830*/  FFMA R11, R8, R11, R17 ;  /* 0x0000000b080b7223 */ /* 0x008fca0000000011 */
        /* <DEDUP_REMOVED lines=42> */
[----:B------:R-:W2:Y:S01]  /*6ae0*/  LDG.E R14, desc[UR10][R6.64+0x1b0] ;  /* 0x0001b00a060e7981 */ /* 0x000ea2000c1e1900 */
[----:B------:R-:W-:Y:S01]  /*6af0*/  IADD3 R10, PT, PT, R10, 0x1, RZ ;  /* 0x000000010a0a7810 */ /* 0x000fe20007ffe0ff */
[----:B--2---:R-:W-:-:S05]  /*6b00*/  FFMA R9, R8, R14, R9 ;  /* 0x0000000e08097223 */ /* 0x004fca0000000009 */
[----:B------:R0:W-:Y:S04]  /*6b10*/  STG.E desc[UR10][R2.64+0x384000], R9 ;  /* 0x3840000902007986 */ /* 0x0001e8000c10190a */
[----:B------:R-:W2:Y:S04]  /*6b20*/  LDG.E R8, desc[UR10][R12.64+0x2800] ;  /* 0x0028000a0c087981 */ /* 0x000ea8000c1e1900 */
[----:B------:R-:W2:Y:S01]  /*6b30*/  LDG.E R14, desc[UR10][R6.64+0x1b4] ;  /* 0x0001b40a060e7981 */ /* 0x000ea2000c1e1900 */
[----:B------:R-:W-:Y:S01]  /*6b40*/  ISETP.NE.AND P0, PT, R10, 0x9, PT ;  /* 0x000000090a00780c */ /* 0x000fe20003f05270 */
[----:B--2---:R-:W-:Y:S01]  /*6b50*/  FFMA R17, R8, R14, R11 ;  /* 0x0000000e08117223 */ /* 0x004fe2000000000b */
[----:B------:R-:W-:-:S04]  /*6b60*/  IADD3 R8, P1, PT, R6, 0xc, RZ ;  /* 0x0000000c06087810 */ /* 0x000fc80007f3e0ff */
[----:B------:R0:W-:Y:S01]  /*6b70*/  STG.E desc[UR10][R2.64+0x708000], R17 ;  /* 0x7080001102007986 */ /* 0x0001e2000c10190a */
[----:B------:R-:W-:-:S06]  /*6b80*/  IADD3.X R14, PT, PT, RZ, R7, RZ, P1, !PT ;  /* 0x00000007ff0e7210 */ /* 0x000fcc0000ffe4ff */
[----:B------:R-:W-:Y:S05]  /*6b90*/  @!P0 EXIT ;  /* 0x000000000000894d */ /* 0x000fea0003800000 */
[----:B------:R-:W-:Y:S01]  /*6ba0*/  VIADD R31, R31, 0x1 ;  /* 0x000000011f1f7836 */ /* 0x000fe20000000000 */
[----:B------:R-:W-:Y:S01]  /*6bb0*/  IADD3 R0, PT, PT, R0, 0x1, RZ ;  /* 0x0000000100007810 */ /* 0x000fe20007ffe0ff */
[----:B------:R-:W-:Y:S01]  /*6bc0*/  IMAD.MOV.U32 R12, RZ, RZ, R9 ;  /* 0x000000ffff0c7224 */ /* 0x000fe200078e0009 */
[----:B0-----:R-:W-:Y:S01]  /*6bd0*/  MOV R11, R15 ;  /* 0x0000000f000b7202 */ /* 0x001fe20000000f00 */
[----:B------:R-:W-:Y:S01]  /*6be0*/  IMAD.MOV.U32 R7, RZ, RZ, R14 ;  /* 0x000000ffff077224 */ /* 0x000fe200078e000e */
[----:B------:R-:W-:Y:S02]  /*6bf0*/  MOV R13, R17 ;  /* 0x00000011000d7202 */ /* 0x000fe40000000f00 */
[----:B------:R-:W-:Y:S01]  /*6c00*/  MOV R6, R8 ;  /* 0x0000000800067202 */ /* 0x000fe20000000f00 */
[----:B------:R-:W-:Y:S06]  /*6c10*/  BRA `(.L_x_76) ;  /* 0xfffffff800047947 */ /* 0x000fec000383ffff */
.L_x_75:
[----:B------:R-:W-:Y:S01]  /*6c20*/  UMOV UR6, 0x66666666 ;  /* 0x6666666600067882 */ /* 0x000fe20000000000 */
[----:B------:R-:W-:Y:S02]  /*6c30*/  UMOV UR7, 0x3ff26666 ;  /* 0x3ff2666600077882 */ /* 0x000fe40000000000 */
[----:B------:R-:W-:-:S08]  /*6c40*/  DMUL R2, R10, UR6 ;  /* 0x000000060a027c28 */ /* 0x000fd00008000000 */
[----:B------:R-:W-:-:S14]  /*6c50*/  DSETP.GEU.AND P0, PT, R2, R6, PT ;  /* 0x000000060200722a */ /* 0x000fdc0003f0e000 */
[----:B------:R-:W-:Y:S05]  /*6c60*/  @P0 BRA `(.L_x_77) ;  /* 0x0000000800340947 */ /* 0x000fea0003800000 */
        /* <DEDUP_REMOVED lines=8> */
[----:B------:R-:W-:Y:S01]  /*6cf0*/  UIADD3 UR6, UP0, UPT, UR16, 0x2800, URZ ;  /* 0x0000280010067890 */ /* 0x000fe2000ff1e0ff */
[----:B------:R-:W-:Y:S01]  /*6d00*/  IADD3 R31, PT, PT, R31, -0x4, RZ ;  /* 0xfffffffc1f1f7810 */ /* 0x000fe20007ffe0ff */
[----:B-1----:R-:W-:Y:S01]  /*6d10*/  IMAD.WIDE.U32 R6, R5, 0x4, R6 ;  /* 0x0000000405067825 */ /* 0x002fe200078e0006 */
[----:B------:R-:W-:Y:S01]  /*6d20*/  IADD3.X R5, PT, PT, R25, -0x1, RZ, P1, !PT ;  /* 0xffffffff19057810 */ /* 0x000fe20000ffe4ff */
[----:B------:R-:W-:Y:S01]  /*6d30*/  UIADD3.X UR7, UPT, UPT, URZ, UR17, URZ, UP0, !UPT ;  /* 0x00000011ff077290 */ /* 0x000fe200087fe4ff */
[----:B------:R-:W-:Y:S01]  /*6d40*/  MOV R10, RZ ;  /* 0x000000ff000a7202 */ /* 0x000fe20000000f00 */
[----:B------:R-:W-:Y:S01]  /*6d50*/  VIADD R0, R0, 0xfffffffc ;  /* 0xfffffffc00007836 */ /* 0x000fe20000000000 */
[----:B------:R-:W-:-:S04]  /*6d60*/  IADD3 R6, P0, PT, R6, 0x1b4, RZ ;  /* 0x000001b406067810 */ /* 0x000fc80007f1e0ff */
[----:B0-----:R-:W-:-:S09]  /*6d70*/  IADD3.X R7, PT, PT, RZ, R7, RZ, P0, !PT ;  /* 0x00000007ff077210 */ /* 0x001fd200007fe4ff */
.L_x_78:
[----:B0-----:R-:W-:Y:S01]  /*6d80*/  IMAD.WIDE R8, R31, 0x4, R4 ;  /* 0x000000041f087825 */ /* 0x001fe200078e0204 */
        /* <DEDUP_REMOVED lines=40> */
[----:B------:R-:W1:Y:S04]  /*7010*/  LDG.E R12, desc[UR10][R8.64+0x1400] ;  /* 0x0014000a080c7981 */ /* 0x000e68000c1e1900 */
[----:B------:R-:W1:Y:S02]  /*7020*/  LDG.E R13, desc[UR10][R6.64+-0x6c] ;  /* 0xffff940a060d7981 */ /* 0x000e64000c1e1900 */
[----:B-1----:R-:W-:-:S05]  /*7030*/  FFMA R15, R12, R13, R15 ;  /* 0x0000000d0c0f7223 */ /* 0x002fca000000000f */
[----:B------:R-:W-:Y:S04]  /*7040*/  STG.E desc[UR10][R2.64+0x384000], R15 ;  /* 0x3840000f02007986 */ /* 0x000fe8000c10190a */
[----:B------:R-:W3:Y:S04]  /*7050*/  LDG.E R14, desc[UR10][R8.64+0x1400] ;  /* 0x0014000a080e7981 */ /* 0x000ee8000c1e1900 */
[----:B------:R-:W3:Y:S01]  /*7060*/  LDG.E R16, desc[UR10][R6.64+-0x68] ;  /* 0xffff980a06107981 */ /* 0x000ee2000c1e1900 */
[----:B------:R-:W-:Y:S01]  /*7070*/  MOV R12, UR6 ;  /* 0x00000006000c7c02 */ /* 0x000fe20008000f00 */
[----:B------:R-:W-:-:S04]  /*7080*/  IMAD.U32 R13, RZ, RZ, UR7 ;  /* 0x00000007ff0d7e24 */ /* 0x000fc8000f8e00ff */
[----:B------:R-:W-:-:S04]  /*7090*/  IMAD.WIDE R12, R0, 0x4, R12 ;  /* 0x00000004000c7825 */ /* 0x000fc800078e020c */
[----:B---3--:R-:W-:-:S05]  /*70a0*/  FFMA R17, R14, R16, R17 ;  /* 0x000000100e117223 */ /* 0x008fca0000000011 */
[----:B------:R1:W-:Y:S04]  /*70b0*/  STG.E desc[UR10][R2.64+0x708000], R17 ;  /* 0x7080001102007986 */ /* 0x0003e8000c10190a */
[----:B------:R-:W0:Y:S04]  /*70c0*/  LDG.E R16, desc[UR10][R6.64+-0x4] ;  /* 0xfffffc0a06107981 */ /* 0x000e28000c1e1900 */
[----:B------:R-:W0:Y:S02]  /*70d0*/  LDG.E R14, desc[UR10][R12.64+-0x2800] ;  /* 0xffd8000a0c0e7981 */ /* 0x000e24000c1e1900 */
[----:B0-----:R-:W-:-:S05]  /*70e0*/  FFMA R11, R14, R16, R11 ;  /* 0x000000100e0b7223 */ /* 0x001fca000000000b */
[----:B------:R0:W-:Y:S04]  /*70f0*/  STG.E desc[UR10][R2.64], R11 ;  /* 0x0000000b02007986 */ /* 0x0001e8000c10190a */
[----:B------:R-:W2:Y:S04]  /*7100*/  LDG.E R8, desc[UR10][R12.64+-0x2800] ;  /* 0xffd8000a0c087981 */ /* 0x000ea8000c1e1900 */
[----:B------:R-:W2:Y:S02]  /*7110*/  LDG.E R9, desc[UR10][R6.64] ;  /* 0x0000000a06097981 */ /* 0x000ea4000c1e1900 */
[----:B--2---:R-:W-:-:S05]  /*7120*/  FFMA R9, R8, R9, R15 ;  /* 0x0000000908097223 */ /* 0x004fca000000000f */
[----:B------:R2:W-:Y:S04]  /*7130*/  STG.E desc[UR10][R2.64+0x384000], R9 ;  /* 0x3840000902007986 */ /* 0x0005e8000c10190a */
[----:B------:R-:W1:Y:S04]  /*7140*/  LDG.E R8, desc[UR10][R12.64+-0x2800] ;  /* 0xffd8000a0c087981 */ /* 0x000e68000c1e1900 */
[----:B------:R-:W1:Y:S02]  /*7150*/  LDG.E R14, desc[UR10][R6.64+0x4] ;  /* 0x0000040a060e7981 */ /* 0x000e64000c1e1900 */
[----:B-1----:R-:W-:-:S05]  /*7160*/  FFMA R17, R8, R14, R17 ;  /* 0x0000000e08117223 */ /* 0x002fca0000000011 */
        /* <DEDUP_REMOVED lines=42> */
[----:B------:R-:W2:Y:S01]  /*7410*/  LDG.E R14, desc[UR10][R6.64+0x1b0] ;  /* 0x0001b00a060e7981 */ /* 0x000ea2000c1e1900 */
[----:B------:R-:W-:Y:S01]  /*7420*/  IADD3 R10, PT, PT, R10, 0x1, RZ ;  /* 0x000000010a0a7810 */ /* 0x000fe20007ffe0ff */
[----:B--2---:R-:W-:-:S05]  /*7430*/  FFMA R9, R8, R14, R9 ;  /* 0x0000000e08097223 */ /* 0x004fca0000000009 */
[----:B------:R0:W-:Y:S04]  /*7440*/  STG.E desc[UR10][R2.64+0x384000], R9 ;  /* 0x3840000902007986 */ /* 0x0001e8000c10190a */
[----:B------:R-:W1:Y:S04]  /*7450*/  LDG.E R8, desc[UR10][R12.64+0x2800] ;  /* 0x0028000a0c087981 */ /* 0x000e68000c1e1900 */
[----:B------:R-:W1:Y:S01]  /*7460*/  LDG.E R14, desc[UR10][R6.64+0x1b4] ;  /* 0x0001b40a060e7981 */ /* 0x000e62000c1e1900 */
[----:B------:R-:W-:Y:S01]  /*7470*/  ISETP.NE.AND P0, PT, R10, 0x9, PT ;  /* 0x000000090a00780c */ /* 0x000fe20003f05270 */
[----:B-1----:R-:W-:Y:S01]  /*7480*/  FFMA R17, R8, R14, R17 ;  /* 0x0000000e08117223 */ /* 0x002fe20000000011 */
[----:B------:R-:W-:-:S04]  /*7490*/  IADD3 R8, P1, PT, R6, 0xc, RZ ;  /* 0x0000000c06087810 */ /* 0x000fc80007f3e0ff */
[----:B------:R0:W-:Y:S01]  /*74a0*/  STG.E desc[UR10][R2.64+0x708000], R17 ;  /* 0x7080001102007986 */ /* 0x0001e2000c10190a */
[----:B------:R-:W-:-:S06]  /*74b0*/  IADD3.X R14, PT, PT, RZ, R7, RZ, P1, !PT ;  /* 0x00000007ff0e7210 */ /* 0x000fcc0000ffe4ff */
[----:B------:R-:W-:Y:S05]  /*74c0*/  @!P0 EXIT ;  /* 0x000000000000894d */ /* 0x000fea0003800000 */
[----:B------:R-:W-:Y:S01]  /*74d0*/  VIADD R31, R31, 0x1 ;  /* 0x000000011f1f7836 */ /* 0x000fe20000000000 */
[----:B------:R-:W-:Y:S01]  /*74e0*/  IADD3 R0, PT, PT, R0, 0x1, RZ ;  /* 0x0000000100007810 */ /* 0x000fe20007ffe0ff */
[----:B------:R-:W-:Y:S01]  /*74f0*/  IMAD.MOV.U32 R13, RZ, RZ, R17 ;  /* 0x000000ffff0d7224 */ /* 0x000fe200078e0011 */
[----:B------:R-:W-:Y:S02]  /*7500*/  MOV R12, R9 ;  /* 0x00000009000c7202 */ /* 0x000fe40000000f00 */
[----:B------:R-:W-:Y:S02]  /*7510*/  MOV R6, R8 ;  /* 0x0000000800067202 */ /* 0x000fe40000000f00 */
[----:B------:R-:W-:Y:S01]  /*7520*/  MOV R7, R14 ;  /* 0x0000000e00077202 */ /* 0x000fe20000000f00 */
[----:B------:R-:W-:Y:S06]  /*7530*/  BRA `(.L_x_78) ;  /* 0xfffffff800107947 */ /* 0x000fec000383ffff */
.L_x_77:
[----:B------:R-:W0:Y:S01]  /*7540*/  MUFU.RCP R2, R14 ;  /* 0x0000000e00027308 */ /* 0x000e220000001000 */
[----:B------:R-:W-:Y:S07]  /*7550*/  BSSY.RECONVERGENT B0, `(.L_x_79) ;  /* 0x000000d000007945 */ /* 0x000fee0003800200 */
[----:B------:R-:W1:Y:S01]  /*7560*/  FCHK P0, R9, R14 ;  /* 0x0000000e09007302 */ /* 0x000e620000000000 */
[----:B0-----:R-:W-:-:S04]  /*7570*/  FFMA R3, -R14, R2, 1 ;  /* 0x3f8000000e037423 */ /* 0x001fc80000000102 */
[----:B------:R-:W-:-:S04]  /*7580*/  FFMA R2, R2, R3, R2 ;  /* 0x0000000302027223 */ /* 0x000fc80000000002 */
[----:B------:R-:W-:-:S04]  /*7590*/  FFMA R3, R2, R9, RZ ;  /* 0x0000000902037223 */ /* 0x000fc800000000ff */
[----:B------:R-:W-:-:S04]  /*75a0*/  FFMA R4, -R14, R3, R9 ;  /* 0x000000030e047223 */ /* 0x000fc80000000109 */
[----:B------:R-:W-:Y:S01]  /*75b0*/  FFMA R12, R2, R4, R3 ;  /* 0x00000004020c7223 */ /* 0x000fe20000000003 */
[----:B-1----:R-:W-:Y:S06]  /*75c0*/  @!P0 BRA `(.L_x_80) ;  /* 0x0000000000148947 */ /* 0x002fec0003800000 */
[----:B------:R-:W-:Y:S01]  /*75d0*/  IMAD.MOV.U32 R5, RZ, RZ, R9 ;  /* 0x000000ffff057224 */ /* 0x000fe200078e0009 */
[----:B------:R-:W-:Y:S02]  /*75e0*/  MOV R6, R14 ;  /* 0x0000000e00067202 */ /* 0x000fe40000000f00 */
[----:B------:R-:W-:-:S07]  /*75f0*/  MOV R9, 0x7610 ;  /* 0x0000761000097802 */ /* 0x000fce0000000f00 */
[----:B------:R-:W-:Y:S05]  /*7600*/  CALL.REL.NOINC `($__internal_1_$__cuda_sm3x_div_rn_noftz_f32_slowpath) ;  /* 0x0000001400ec7944 */ /* 0x000fea0003c00000 */
[----:B------:R-:W-:-:S07]  /*7610*/  MOV R12, R5 ;  /* 0x00000005000c7202 */ /* 0x000fce0000000f00 */
.L_x_80:
[----:B------:R-:W-:Y:S05]  /*7620*/  BSYNC.RECONVERGENT B0 ;  /* 0x0000000000007941 */ /* 0x000fea0003800200 */
.L_x_79:
[----:B------:R-:W0:Y:S01]  /*7630*/  MUFU.RCP64H R5, 0.19999992847442626953 ;  /* 0x3fc9999900057908 */ /* 0x000e220000001800 */
[----:B------:R-:W-:Y:S02]  /*7640*/  HFMA2 R11, -RZ, RZ, 1.9462890625, -0.0027332305908203125 ;  /* 0x3fc99999ff0b7431 */ /* 0x000fe400000001ff */
[----:B------:R-:W-:Y:S01]  /*7650*/  IMAD.MOV.U32 R10, RZ, RZ, -0x66666668 ;  /* 0x99999998ff0a7424 */ /* 0x000fe200078e00ff */
[----:B------:R-:W-:Y:S01]  /*7660*/  MOV R4, 0x1 ;  /* 0x0000000100047802 */ /* 0x000fe20000000f00 */
[----:B------:R-:W-:Y:S01]  /*7670*/  UMOV UR6, 0x66666666 ;  /* 0x6666666600067882 */ /* 0x000fe20000000000 */
[----:B------:R-:W-:Y:S01]  /*7680*/  UMOV UR7, 0x3fee6666 ;  /* 0x3fee666600077882 */ /* 0x000fe20000000000 */
[----:B------:R-:W-:Y:S03]  /*7690*/  BSSY.RECONVERGENT B0, `(.L_x_81) ;  /* 0x0000011000007945 */ /* 0x000fe60003800200 */
[----:B0-----:R-:W-:-:S08]  /*76a0*/  DFMA R2, R4, -R10, 1 ;  /* 0x3ff000000402742b */ /* 0x001fd0000000080a */
[----:B------:R-:W-:Y:S02]  /*76b0*/  DFMA R6, R2, R2, R2 ;  /* 0x000000020206722b */ /* 0x000fe40000000002 */
[----:B------:R-:W0:Y:S06]  /*76c0*/  F2F.F64.F32 R2, R12 ;  /* 0x0000000c00027310 */ /* 0x000e2c0000201800 */
[----:B------:R-:W-:-:S08]  /*76d0*/  DFMA R6, R4, R6, R4 ;  /* 0x000000060406722b */ /* 0x000fd00000000004 */
[----:B------:R-:W-:Y:S02]  /*76e0*/  DFMA R4, R6, -R10, 1 ;  /* 0x3ff000000604742b */ /* 0x000fe4000000080a */
[----:B0-----:R-:W-:-:S06]  /*76f0*/  DADD R14, R2, -UR6 ;  /* 0x80000006020e7e29 */ /* 0x001fcc0008000000 */
[----:B------:R-:W-:-:S04]  /*7700*/  DFMA R4, R6, R4, R6 ;  /* 0x000000040604722b */ /* 0x000fc80000000006 */
[----:B------:R-:W-:-:S04]  /*7710*/  FSETP.GEU.AND P1, PT, |R15|, 6.5827683646048100446e-37, PT ;  /* 0x036000000f00780b */ /* 0x000fc80003f2e200 */
[----:B------:R-:W-:-:S08]  /*7720*/  DMUL R2, R14, R4 ;  /* 0x000000040e027228 */ /* 0x000fd00000000000 */
[----:B------:R-:W-:-:S08]  /*7730*/  DFMA R6, R2, -R10, R14 ;  /* 0x8000000a0206722b */ /* 0x000fd0000000000e */
[----:B------:R-:W-:-:S10]  /*7740*/  DFMA R2, R4, R6, R2 ;  /* 0x000000060402722b */ /* 0x000fd40000000002 */
[----:B------:R-:W-:-:S05]  /*7750*/  FFMA R4, RZ, 1.5749999284744262695, R3 ;  /* 0x3fc99999ff047823 */ /* 0x000fca0000000003 */
[----:B------:R-:W-:-:S13]  /*7760*/  FSETP.GT.AND P0, PT, |R4|, 1.469367938527859385e-39, PT ;  /* 0x001000000400780b */ /* 0x000fda0003f04200 */
[----:B------:R-:W-:Y:S05]  /*7770*/  @P0 BRA P1, `(.L_x_82) ;  /* 0x0000000000080947 */ /* 0x000fea0000800000 */
[----:B------:R-:W-:-:S07]  /*7780*/  MOV R6, 0x77a0 ;  /* 0x000077a000067802 */ /* 0x000fce0000000f00 */
[----:B------:R-:W-:Y:S05]  /*7790*/  CALL.REL.NOINC `($__internal_0_$__cuda_sm20_div_rn_f64_full) ;  /* 0x0000001000407944 */ /* 0x000fea0003c00000 */
.L_x_82:
[----:B------:R-:W-:Y:S05]  /*77a0*/  BSYNC.RECONVERGENT B0 ;  /* 0x0000000000007941 */ /* 0x000fea0003800200 */
.L_x_81:
[----:B------:R-:W0:Y:S01]  /*77b0*/  LDC.64 R4, c[0x0][0x380] ;  /* 0x0000e000ff047b82 */ /* 0x000e220000000a00 */
[----:B------:R-:W1:Y:S01]  /*77c0*/  F2F.F32.F64 R6, R2 ;  /* 0x0000000200067310 */ /* 0x000e620000301000 */
[----:B------:R-:W2:Y:S01]  /*77d0*/  LDCU.64 UR12, c[0x0][0x3a8] ;  /* 0x00007500ff0c77ac */ /* 0x000ea20008000a00 */
[----:B------:R-:W3:Y:S01]  /*77e0*/  LDCU.64 UR14, c[0x0][0x3b0] ;  /* 0x00007600ff0e77ac */ /* 0x000ee20008000a00 */
[----:B0-----:R-:W-:-:S05]  /*77f0*/  IMAD.WIDE.U32 R4, R0, 0x4, R4 ;  /* 0x0000000400047825 */ /* 0x001fca00078e0004 */
[----:B------:R0:W5:Y:S04]  /*7800*/  LDG.E R21, desc[UR10][R4.64] ;  /* 0x0000000a04157981 */ /* 0x000168000c1e1900 */
[----:B------:R0:W5:Y:S04]  /*7810*/  LDG.E R17, desc[UR10][R4.64+0x384000] ;  /* 0x3840000a04117981 */ /* 0x000168000c1e1900 */
[----:B------:R0:W5:Y:S01]  /*7820*/  LDG.E R19, desc[UR10][R4.64+0x708000] ;  /* 0x7080000a04137981 */ /* 0x000162000c1e1900 */
[----:B------:R-:W-:Y:S01]  /*7830*/  IMAD R7, R8, 0xf3, RZ ;  /* 0x000000f308077824 */ /* 0x000fe200078e02ff */
[----:B------:R-:W-:Y:S01]  /*7840*/  UMOV UR8, 0xfffffffc ;  /* 0xfffffffc00087882 */ /* 0x000fe20000000000 */
[----:B------:R-:W-:-:S02]  /*7850*/  VIADD R8, R0, 0xffffec00 ;  /* 0xffffec0000087836 */ /* 0x000fc40000000000 */
[----:B-123--:R-:W-:-:S07]  /*7860*/  FADD R0, -R6, 1 ;  /* 0x3f80000006007421 */ /* 0x00efce0000000100 */
.L_x_83:
[----:B------:R-:W-:Y:S01]  /*7870*/  UIADD3 UR6, UPT, UPT, UR8, -0x24, URZ ;  /* 0xffffffdc08067890 */ /* 0x000fe2000fffe0ff */
[----:B-1----:R-:W1:Y:S01]  /*7880*/  LDC.64 R2, c[0x0][0x388] ;  /* 0x0000e200ff027b82 */ /* 0x002e620000000a00 */
[----:B------:R-:W-:Y:S01]  /*7890*/  UMOV UR7, 0x78 ;  /* 0x0000007800077882 */ /* 0x000fe20000000000 */
[----:B------:R-:W-:Y:S01]  /*78a0*/  VIADD R9, R8, UR8 ;  /* 0x0000000808097c36 */ /* 0x000fe20008000000 */
[----:B------:R-:W-:-:S04]  /*78b0*/  UIMAD UR6, UR6, 0x3, UR7 ;  /* 0x00000003060678a4 */ /* 0x000fc8000f8e0207 */
[----:B------:R-:W-:-:S06]  /*78c0*/  ULOP3.LUT UR6, UR6, 0xffff, URZ, 0xc0, !UPT ;  /* 0x0000ffff06067892 */ /* 0x000fcc000f8ec0ff */
[----:B------:R-:W-:-:S04]  /*78d0*/  IADD3 R13, P0, PT, R7, UR6, RZ ;  /* 0x00000006070d7c10 */ /* 0x000fc8000ff1e0ff */
[----:B------:R-:W-:Y:S02]  /*78e0*/  IADD3.X R10, PT, PT, RZ, RZ, RZ, P0, !PT ;  /* 0x000000ffff0a7210 */ /* 0x000fe400007fe4ff */
[C---:B------:R-:W-:Y:S02]  /*78f0*/  SHF.L.U32 R12, R13.reuse, 0x2, RZ ;  /* 0x000000020d0c7819 */ /* 0x040fe400000006ff */
[----:B------:R-:W-:Y:S02]  /*7900*/  SHF.L.U64.HI R13, R13, 0x2, R10 ;  /* 0x000000020d0d7819 */ /* 0x000fe4000001020a */
[C---:B------:R-:W-:Y:S02]  /*7910*/  IADD3 R10, P1, PT, R12.reuse, UR14, RZ ;  /* 0x0000000e0c0a7c10 */ /* 0x040fe4000ff3e0ff */
[----:B------:R-:W-:Y:S02]  /*7920*/  IADD3 R12, P0, PT, R12, UR12, RZ ;  /* 0x0000000c0c0c7c10 */ /* 0x000fe4000ff1e0ff */
[----:B------:R-:W-:-:S02]  /*7930*/  IADD3.X R11, PT, PT, R13, UR15, RZ, P1, !PT ;  /* 0x0000000f0d0b7c10 */ /* 0x000fc40008ffe4ff */
[----:B------:R-:W-:-:S03]  /*7940*/  IADD3.X R13, PT, PT, R13, UR13, RZ, P0, !PT ;  /* 0x0000000d0d0d7c10 */ /* 0x000fc600087fe4ff */
[----:B------:R-:W2:Y:S01]  /*7950*/  LDG.E R25, desc[UR10][R10.64] ;  /* 0x0000000a0a197981 */ /* 0x000ea2000c1e1900 */
[----:B-1----:R-:W-:-:S03]  /*7960*/  IMAD.WIDE R14, R9, 0x4, R2 ;  /* 0x00000004090e7825 */ /* 0x002fc600078e0202 */
[----:B------:R-:W3:Y:S04]  /*7970*/  LDG.E R23, desc[UR10][R12.64] ;  /* 0x0000000a0c177981 */ /* 0x000ee8000c1e1900 */
[----:B------:R-:W4:Y:S01]  /*7980*/  LDG.E R16, desc[UR10][R14.64] ;  /* 0x0000000a0e107981 */ /* 0x000f22000c1e1900 */
[----:B--2---:R-:W-:-:S04]  /*7990*/  FMUL R25, R0, R25 ;  /* 0x0000001900197220 */ /* 0x004fc80000400000 */
[----:B---3--:R-:W-:-:S04]  /*79a0*/  FFMA R23, R6, R23, R25 ;  /* 0x0000001706177223 */ /* 0x008fc80000000019 */
[----:B----45:R-:W-:-:S05]  /*79b0*/  FFMA R23, R16, R23, R21 ;  /* 0x0000001710177223 */ /* 0x030fca0000000015 */
[----:B------:R1:W-:Y:S04]  /*79c0*/  STG.E desc[UR10][R4.64], R23 ;  /* 0x0000001704007986 */ /* 0x0003e8000c10190a */
[----:B------:R-:W2:Y:S04]  /*79d0*/  LDG.E R25, desc[UR10][R10.64+0x4] ;  /* 0x0000040a0a197981 */ /* 0x000ea8000c1e1900 */
[----:B------:R-:W3:Y:S04]  /*79e0*/  LDG.E R21, desc[UR10][R12.64+0x4] ;  /* 0x0000040a0c157981 */ /* 0x000ee8000c1e1900 */
[----:B------:R-:W4:Y:S01]  /*79f0*/  LDG.E R16, desc[UR10][R14.64] ;  /* 0x0000000a0e107981 */ /* 0x000f22000c1e1900 */
[----:B--2---:R-:W-:-:S04]  /*7a00*/  FMUL R25, R0, R25 ;  /* 0x0000001900197220 */ /* 0x004fc80000400000 */
[----:B---3--:R-:W-:-:S04]  /*7a10*/  FFMA R21, R6, R21, R25 ;  /* 0x0000001506157223 */ /* 0x008fc80000000019 */
[----:B----4-:R-:W-:-:S05]  /*7a20*/  FFMA R21, R16, R21, R17 ;  /* 0x0000001510157223 */ /* 0x010fca0000000011 */
[----:B------:R2:W-:Y:S04]  /*7a30*/  STG.E desc[UR10][R4.64+0x384000], R21 ;  /* 0x3840001504007986 */ /* 0x0005e8000c10190a */
[----:B------:R-:W3:Y:S04]  /*7a40*/  LDG.E R25, desc[UR10][R10.64+0x8] ;  /* 0x0000080a0a197981 */ /* 0x000ee8000c1e1900 */
[----:B------:R-:W4:Y:S04]  /*7a50*/  LDG.E R17, desc[UR10][R12.64+0x8] ;  /* 0x0000080a0c117981 */ /* 0x000f28000c1e1900 */
[----:B------:R-:W2:Y:S01]  /*7a60*/  LDG.E R16, desc[UR10][R14.64] ;  /* 0x0000000a0e107981 */ /* 0x000ea2000c1e1900 */
[----:B---3--:R-:W-:-:S04]  /*7a70*/  FMUL R25, R0, R25 ;  /* 0x0000001900197220 */ /* 0x008fc80000400000 */
[----:B----4-:R-:W-:-:S04]  /*7a80*/  FFMA R17, R6, R17, R25 ;  /* 0x0000001106117223 */ /* 0x010fc80000000019 */
[----:B--2---:R-:W-:-:S05]  /*7a90*/  FFMA R19, R16, R17, R19 ;  /* 0x0000001110137223 */ /* 0x004fca0000000013 */
        /* <DEDUP_REMOVED lines=9> */
[----:B-1----:R-:W4:Y:S04]  /*7b30*/  LDG.E R23, desc[UR10][R12.64+0x70] ;  /* 0x0000700a0c177981 */ /* 0x002f28000c1e1900 */
[----:B------:R-:W2:Y:S01]  /*7b40*/  LDG.E R16, desc[UR10][R14.64+0x1400] ;  /* 0x0014000a0e107981 */ /* 0x000ea2000c1e1900 */
[----:B---3--:R-:W-:-:S04]  /*7b50*/  FMUL R25, R0, R25 ;  /* 0x0000001900197220 */ /* 0x008fc80000400000 */
[----:B----4-:R-:W-:-:S04]  /*7b60*/  FFMA R23, R6, R23, R25 ;  /* 0x0000001706177223 */ /* 0x010fc80000000019 */
[----:B--2---:R-:W-:-:S05]  /*7b70*/  FFMA R21, R16, R23, R21 ;  /* 0x0000001710157223 */ /* 0x004fca0000000015 */
[----:B------:R1:W-:Y:S04]  /*7b80*/  STG.E desc[UR10][R4.64+0x384000], R21 ;  /* 0x3840001504007986 */ /* 0x0003e8000c10190a */
[----:B------:R-:W2:Y:S04]  /*7b90*/  LDG.E R25, desc[UR10][R10.64+0x74] ;  /* 0x0000740a0a197981 */ /* 0x000ea8000c1e1900 */
[----:B------:R-:W3:Y:S04]  /*7ba0*/  LDG.E R23, desc[UR10][R12.64+0x74] ;  /* 0x0000740a0c177981 */ /* 0x000ee8000c1e1900 */
[----:B------:R4:W3:Y:S01]  /*7bb0*/  LDG.E R16, desc[UR10][R14.64+0x1400] ;  /* 0x0014000a0e107981 */ /* 0x0008e2000c1e1900 */
[----:B------:R-:W-:-:S04]  /*7bc0*/  UIADD3 UR6, UPT, UPT, UR8, -0x12, URZ ;  /* 0xffffffee08067890 */ /* 0x000fc8000fffe0ff */
[----:B------:R-:W-:-:S04]  /*7bd0*/  UIMAD UR6, UR6, 0x3, UR7 ;  /* 0x00000003060678a4 */ /* 0x000fc8000f8e0207 */
[----:B------:R-:W-:Y:S01]  /*7be0*/  ULOP3.LUT UR6, UR6, 0xffff, URZ, 0xc0, !UPT ;  /* 0x0000ffff06067892 */ /* 0x000fe2000f8ec0ff */
[----:B----4-:R-:W-:-:S05]  /*7bf0*/  VIADD R15, R9, 0xa00 ;  /* 0x00000a00090f7836 */ /* 0x010fca0000000000 */
[----:B------:R-:W-:-:S04]  /*7c00*/  IADD3 R20, P0, PT, R7, UR6, RZ ;  /* 0x0000000607147c10 */ /* 0x000fc8000ff1e0ff */
[----:B------:R-:W-:Y:S02]  /*7c10*/  IADD3.X R27, PT, PT, RZ, RZ, RZ, P0, !PT ;  /* 0x000000ffff1b7210 */ /* 0x000fe400007fe4ff */
[C---:B------:R-:W-:Y:S02]  /*7c20*/  SHF.L.U32 R18, R20.reuse, 0x2, RZ ;  /* 0x0000000214127819 */ /* 0x040fe400000006ff */
[----:B------:R-:W-:Y:S02]  /*7c30*/  SHF.L.U64.HI R20, R20, 0x2, R27 ;  /* 0x0000000214147819 */ /* 0x000fe4000001021b */
[C---:B------:R-:W-:Y:S02]  /*7c40*/  IADD3 R10, P1, PT, R18.reuse, UR14, RZ ;  /* 0x0000000e120a7c10 */ /* 0x040fe4000ff3e0ff */
[----:B------:R-:W-:Y:S02]  /*7c50*/  IADD3 R12, P0, PT, R18, UR12, RZ ;  /* 0x0000000c120c7c10 */ /* 0x000fe4000ff1e0ff */
[----:B------:R-:W-:-:S02]  /*7c60*/  IADD3.X R11, PT, PT, R20, UR15, RZ, P1, !PT ;  /* 0x0000000f140b7c10 */ /* 0x000fc40008ffe4ff */
[----:B------:R-:W-:Y:S01]  /*7c70*/  IADD3.X R13, PT, PT, R20, UR13, RZ, P0, !PT ;  /* 0x0000000d140d7c10 */ /* 0x000fe200087fe4ff */
[----:B------:R-:W-:-:S04]  /*7c80*/  IMAD.WIDE R14, R15, 0x4, R2 ;  /* 0x000000040f0e7825 */ /* 0x000fc800078e0202 */
[----:B--2---:R-:W-:-:S04]  /*7c90*/  FMUL R25, R0, R25 ;  /* 0x0000001900197220 */ /* 0x004fc80000400000 */
[----:B---3--:R-:W-:-:S04]  /*7ca0*/  FFMA R23, R6, R23, R25 ;  /* 0x0000001706177223 */ /* 0x008fc80000000019 */
[----:B------:R-:W-:-:S05]  /*7cb0*/  FFMA R23, R16, R23, R19 ;  /* 0x0000001710177223 */ /* 0x000fca0000000013 */
        /* <DEDUP_REMOVED lines=15> */
[----:B-1----:R-:W3:Y:S04]  /*7db0*/  LDG.E R21, desc[UR10][R10.64+0x8] ;  /* 0x0000080a0a157981 */ /* 0x002ee8000c1e1900 */
[----:B------:R-:W4:Y:S04]  /*7dc0*/  LDG.E R17, desc[UR10][R12.64+0x8] ;  /* 0x0000080a0c117981 */ /* 0x000f28000c1e1900 */
[----:B------:R-:W2:Y:S01]  /*7dd0*/  LDG.E R16, desc[UR10][R14.64] ;  /* 0x0000000a0e107981 */ /* 0x000ea2000c1e1900 */
[----:B---3--:R-:W-:-:S04]  /*7de0*/  FMUL R21, R0, R21 ;  /* 0x0000001500157220 */ /* 0x008fc80000400000 */
[----:B----4-:R-:W-:-:S04]  /*7df0*/  FFMA R17, R6, R17, R21 ;  /* 0x0000001106117223 */ /* 0x010fc80000000015 */
[----:B--2---:R-:W-:-:S05]  /*7e00*/  FFMA R17, R16, R17, R23 ;  /* 0x0000001110117223 */ /* 0x004fca0000000017 */
        /* <DEDUP_REMOVED lines=17> */
[----:B------:R0:W1:Y:S01]  /*7f20*/  LDG.E R16, desc[UR10][R14.64+0x1400] ;  /* 0x0014000a0e107981 */ /* 0x000062000c1e1900 */
[----:B------:R-:W-:-:S04]  /*7f30*/  UIMAD UR6, UR8, 0x3, UR7 ;  /* 0x00000003080678a4 */ /* 0x000fc8000f8e0207 */
[----:B------:R-:W-:Y:S01]  /*7f40*/  ULOP3.LUT UR6, UR6, 0xffff, URZ, 0xc0, !UPT ;  /* 0x0000ffff06067892 */ /* 0x000fe2000f8ec0ff */
[----:B0-----:R-:W-:-:S05]  /*7f50*/  VIADD R15, R9, 0x1400 ;  /* 0x00001400090f7836 */ /* 0x001fca0000000000 */
[----:B------:R-:W-:-:S04]  /*7f60*/  IADD3 R22, P0, PT, R7, UR6, RZ ;  /* 0x0000000607167c10 */ /* 0x000fc8000ff1e0ff */
[----:B------:R-:W-:Y:S02]  /*7f70*/  IADD3.X R27, PT, PT, RZ, RZ, RZ, P0, !PT ;  /* 0x000000ffff1b7210 */ /* 0x000fe400007fe4ff */
[C---:B------:R-:W-:Y:S02]  /*7f80*/  SHF.L.U32 R20, R22.reuse, 0x2, RZ ;  /* 0x0000000216147819 */ /* 0x040fe400000006ff */
[----:B------:R-:W-:Y:S02]  /*7f90*/  SHF.L.U64.HI R22, R22, 0x2, R27 ;  /* 0x0000000216167819 */ /* 0x000fe4000001021b */
[C---:B------:R-:W-:Y:S02]  /*7fa0*/  IADD3 R18, P1, PT, R20.reuse, UR14, RZ ;  /* 0x0000000e14127c10 */ /* 0x040fe4000ff3e0ff */
[----:B------:R-:W-:-:S04]  /*7fb0*/  IADD3 R12, P0, PT, R20, UR12, RZ ;  /* 0x0000000c140c7c10 */ /* 0x000fc8000ff1e0ff */
[----:B------:R-:W-:Y:S01]  /*7fc0*/  IADD3.X R13, PT, PT, R22, UR13, RZ, P0, !PT ;  /* 0x0000000d160d7c10 */ /* 0x000fe200087fe4ff */
[----:B------:R-:W-:-:S04]  /*7fd0*/  IMAD.WIDE R14, R15, 0x4, R2 ;  /* 0x000000040f0e7825 */ /* 0x000fc800078e0202 */
[----:B---3--:R-:W-:-:S04]  /*7fe0*/  FMUL R25, R0, R25 ;  /* 0x0000001900197220 */ /* 0x008fc80000400000 */
[----:B----4-:R-:W-:Y:S01]  /*7ff0*/  FFMA R25, R6, R19, R25 ;  /* 0x0000001306197223 */ /* 0x010fe20000000019 */
[----:B------:R-:W-:-:S03]  /*8000*/  IADD3.X R19, PT, PT, R22, UR15, RZ, P1, !PT ;  /* 0x0000000f16137c10 */ /* 0x000fc60008ffe4ff */
[----:B-1----:R-:W-:-:S05]  /*8010*/  FFMA R17, R16, R25, R17 ;  /* 0x0000001910117223 */ /* 0x002fca0000000011 */
        /* <DEDUP_REMOVED lines=17> */
[----:B------:R-:W0:Y:S01]  /*8130*/  LDG.E R10, desc[UR10][R14.64] ;  /* 0x0000000a0e0a7981 */ /* 0x000e22000c1e1900 */
[----:B---3--:R-:W-:-:S04]  /*8140*/  FMUL R25, R0, R25 ;  /* 0x0000001900197220 */ /* 0x008fc80000400000 */
[----:B----4-:R-:W-:-:S04]  /*8150*/  FFMA R21, R6, R21, R25 ;  /* 0x0000001506157223 */ /* 0x010fc80000000019 */
[----:B0-----:R-:W-:-:S05]  /*8160*/  FFMA R17, R10, R21, R17 ;  /* 0x000000150a117223 */ /* 0x001fca0000000011 */
        /* <DEDUP_REMOVED lines=18> */
[----:B------:R-:W-:-:S04]  /*8290*/  UIADD3 UR6, UPT, UPT, UR8, 0x12, URZ ;  /* 0x0000001208067890 */ /* 0x000fc8000fffe0ff */
        /* <DEDUP_REMOVED lines=11> */
[----:B--2---:R-:W-:-:S04]  /*8350*/  FMUL R25, R0, R25 ;  /* 0x0000001900197220 */ /* 0x004fc80000400000 */
[----:B---3--:R-:W-:Y:S01]  /*8360*/  FFMA R25, R6, R11, R25 ;  /* 0x0000000b06197223 */ /* 0x008fe20000000019 */
[----:B------:R-:W-:-:S03]  /*8370*/  IADD3.X R11, PT, PT, R22, UR15, RZ, P1, !PT ;  /* 0x0000000f160b7c10 */ /* 0x000fc60008ffe4ff */
[----:B------:R-:W-:-:S05]  /*8380*/  FFMA R25, R16, R25, R17 ;  /* 0x0000001910197223 */ /* 0x000fca0000000011 */
[----:B------:R2:W-:Y:S04]  /*8390*/  STG.E desc[UR10][R4.64+0x708000], R25 ;  /* 0x7080001904007986 */ /* 0x0005e8000c10190a */
[----:B------:R-:W3:Y:S04]  /*83a0*/  LDG.E R19, desc[UR10][R10.64] ;  /* 0x0000000a0a137981 */ /* 0x000ee8000c1e1900 */
[----:B0-----:R-:W4:Y:S04]  /*83b0*/  LDG.E R17, desc[UR10][R12.64] ;  /* 0x0000000a0c117981 */ /* 0x001f28000c1e1900 */
[----:B------:R-:W2:Y:S01]  /*83c0*/  LDG.E R16, desc[UR10][R14.64] ;  /* 0x0000000a0e107981 */ /* 0x000ea2000c1e1900 */
[----:B---3--:R-:W-:-:S04]  /*83d0*/  FMUL R19, R0, R19 ;  /* 0x0000001300137220 */ /* 0x008fc80000400000 */
[----:B----4-:R-:W-:-:S04]  /*83e0*/  FFMA R17, R6, R17, R19 ;  /* 0x0000001106117223 */ /* 0x010fc80000000013 */
[----:B--2---:R-:W-:-:S05]  /*83f0*/  FFMA R18, R16, R17, R21 ;  /* 0x0000001110127223 */ /* 0x004fca0000000015 */
[----:B------:R-:W-:Y:S04]  /*8400*/  STG.E desc[UR10][R4.64], R18 ;  /* 0x0000001204007986 */ /* 0x000fe8000c10190a */
[----:B------:R-:W2:Y:S04]  /*8410*/  LDG.E R19, desc[UR10][R10.64+0x4] ;  /* 0x0000040a0a137981 */ /* 0x000ea8000c1e1900 */
[----:B------:R-:W3:Y:S04]  /*8420*/  LDG.E R17, desc[UR10][R12.64+0x4] ;  /* 0x0000040a0c117981 */ /* 0x000ee8000c1e1900 */
[----:B------:R-:W4:Y:S01]  /*8430*/  LDG.E R16, desc[UR10][R14.64] ;  /* 0x0000000a0e107981 */ /* 0x000f22000c1e1900 */
[----:B--2---:R-:W-:-:S04]  /*8440*/  FMUL R19, R0, R19 ;  /* 0x0000001300137220 */ /* 0x004fc80000400000 */
[----:B---3--:R-:W-:-:S04]  /*8450*/  FFMA R17, R6, R17, R19 ;  /* 0x0000001106117223 */ /* 0x008fc80000000013 */
[----:B----4-:R-:W-:-:S05]  /*8460*/  FFMA R20, R16, R17, R23 ;  /* 0x0000001110147223 */ /* 0x010fca0000000017 */
        /* <DEDUP_REMOVED lines=22> */
[----:B------:R3:W4:Y:S04]  /*85d0*/  LDG.E R25, desc[UR10][R10.64+0x74] ;  /* 0x0000740a0a197981 */ /* 0x000728000c1e1900 */
[----:B------:R1:W2:Y:S04]  /*85e0*/  LDG.E R23, desc[UR10][R12.64+0x74] ;  /* 0x0000740a0c177981 */ /* 0x0002a8000c1e1900 */
[----:B------:R-:W2:Y:S01]  /*85f0*/  LDG.E R16, desc[UR10][R14.64+0x1400] ;  /* 0x0014000a0e107981 */ /* 0x000ea2000c1e1900 */
[----:B------:R-:W-:Y:S01]  /*8600*/  UIADD3 UR6, UPT, UPT, UR8, 0x24, URZ ;  /* 0x0000002408067890 */ /* 0x000fe2000fffe0ff */
[----:B------:R-:W-:-:S03]  /*8610*/  VIADD R9, R9, 0x2800 ;  /* 0x0000280009097836 */ /* 0x000fc60000000000 */
[----:B------:R-:W-:-:S04]  /*8620*/  UIMAD UR6, UR6, 0x3, UR7 ;  /* 0x00000003060678a4 */ /* 0x000fc8000f8e0207 */
[----:B------:R-:W-:-:S06]  /*8630*/  ULOP3.LUT UR6, UR6, 0xffff, URZ, 0xc0, !UPT ;  /* 0x0000ffff06067892 */ /* 0x000fcc000f8ec0ff */
[----:B0-----:R-:W-:-:S04]  /*8640*/  IADD3 R20, P0, PT, R7, UR6, RZ ;  /* 0x0000000607147c10 */ /* 0x001fc8000ff1e0ff */
[----:B------:R-:W-:Y:S02]  /*8650*/  IADD3.X R27, PT, PT, RZ, RZ, RZ, P0, !PT ;  /* 0x000000ffff1b7210 */ /* 0x000fe400007fe4ff */
[C---:B------:R-:W-:Y:S02]  /*8660*/  SHF.L.U32 R18, R20.reuse, 0x2, RZ ;  /* 0x0000000214127819 */ /* 0x040fe400000006ff */
[----:B------:R-:W-:Y:S02]  /*8670*/  SHF.L.U64.HI R20, R20, 0x2, R27 ;  /* 0x0000000214147819 */ /* 0x000fe4000001021b */
[C---:B---3--:R-:W-:Y:S02]  /*8680*/  IADD3 R10, P1, PT, R18.reuse, UR14, RZ ;  /* 0x0000000e120a7c10 */ /* 0x048fe4000ff3e0ff */
[----:B-1----:R-:W-:Y:S02]  /*8690*/  IADD3 R12, P0, PT, R18, UR12, RZ ;  /* 0x0000000c120c7c10 */ /* 0x002fe4000ff1e0ff */
[----:B------:R-:W-:-:S02]  /*86a0*/  IADD3.X R11, PT, PT, R20, UR15, RZ, P1, !PT ;  /* 0x0000000f140b7c10 */ /* 0x000fc40008ffe4ff */
[----:B------:R-:W-:Y:S01]  /*86b0*/  IADD3.X R13, PT, PT, R20, UR13, RZ, P0, !PT ;  /* 0x0000000d140d7c10 */ /* 0x000fe200087fe4ff */
[----:B------:R-:W-:-:S04]  /*86c0*/  IMAD.WIDE R2, R9, 0x4, R2 ;  /* 0x0000000409027825 */ /* 0x000fc800078e0202 */
[----:B----4-:R-:W-:-:S04]  /*86d0*/  FMUL R25, R0, R25 ;  /* 0x0000001900197220 */ /* 0x010fc80000400000 */
[----:B--2---:R-:W-:-:S04]  /*86e0*/  FFMA R23, R6, R23, R25 ;  /* 0x0000001706177223 */ /* 0x004fc80000000019 */
[----:B------:R-:W-:-:S05]  /*86f0*/  FFMA R23, R16, R23, R21 ;  /* 0x0000001710177223 */ /* 0x000fca0000000015 */
        /* <DEDUP_REMOVED lines=18> */
[----:B------:R-:W-:-:S04]  /*8820*/  UIADD3 UR8, UPT, UPT, UR8, 0x1, URZ ;  /* 0x0000000108087890 */ /* 0x000fc8000fffe0ff */
[----:B------:R-:W-:Y:S01]  /*8830*/  UISETP.NE.AND UP0, UPT, UR8, 0x5, UPT ;  /* 0x000000050800788c */ /* 0x000fe2000bf05270 */
[----:B--2---:R-:W-:-:S04]  /*8840*/  FMUL R15, R0, R15 ;  /* 0x0000000f000f7220 */ /* 0x004fc80000400000 */
[----:B---3--:R-:W-:-:S04]  /*8850*/  FFMA R9, R6, R9, R15 ;  /* 0x0000000906097223 */ /* 0x008fc8000000000f */
[----:B----4-:R-:W-:-:S05]  /*8860*/  FFMA R19, R14, R9, R23 ;  /* 0x000000090e137223 */ /* 0x010fca0000000017 */
[----:B------:R1:W-:Y:S01]  /*8870*/  STG.E desc[UR10][R4.64+0x708000], R19 ;  /* 0x7080001304007986 */ /* 0x0003e2000c10190a */
[----:B------:R-:W-:Y:S05]  /*8880*/  BRA.U UP0, `(.L_x_83) ;  /* 0xffffffed00f87547 */ /* 0x000fea000b83ffff */
[----:B------:R-:W-:Y:S05]  /*8890*/  EXIT ;  /* 0x000000000000794d */ /* 0x000fea0003800000 */
        .weak           $__internal_0_$__cuda_sm20_div_rn_f64_full
        .type           $__internal_0_$__cuda_sm20_div_rn_f64_full,@function
        .size           $__internal_0_$__cuda_sm20_div_rn_f64_full,($__internal_1_$__cuda_sm3x_div_rn_noftz_f32_slowpath - $__internal_0_$__cuda_sm20_div_rn_f64_full)
$__internal_0_$__cuda_sm20_div_rn_f64_full:
[----:B------:R-:W-:Y:S01]  /*88a0*/  MOV R3, 0x3ff99999 ;  /* 0x3ff9999900037802 */ /* 0x000fe20000000f00 */
[----:B------:R-:W-:Y:S02]  /*88b0*/  HFMA2 R2, -RZ, RZ, -0.0027332305908203125, -0.0027313232421875 ;  /* 0x99999998ff027431 */ /* 0x000fe400000001ff */
[----:B------:R-:W-:Y:S01]  /*88c0*/  IMAD.MOV.U32 R10, RZ, RZ, 0x1 ;  /* 0x00000001ff0a7424 */ /* 0x000fe200078e00ff */
[----:B------:R-:W-:Y:S01]  /*88d0*/  MOV R5, R15 ;  /* 0x0000000f00057202 */ /* 0x000fe20000000f00 */
[----:B------:R-:W0:Y:S01]  /*88e0*/  MUFU.RCP64H R11, R3 ;  /* 0x00000003000b7308 */ /* 0x000e220000001800 */
[----:B------:R-:W-:Y:S01]  /*88f0*/  IMAD.MOV.U32 R9, RZ, RZ, 0x1ca00000 ;  /* 0x1ca00000ff097424 */ /* 0x000fe200078e00ff */
[----:B------:R-:W-:Y:S01]  /*8900*/  MOV R4, R14 ;  /* 0x0000000e00047202 */ /* 0x000fe20000000f00 */
[----:B------:R-:W-:Y:S01]  /*8910*/  BSSY.RECONVERGENT B1, `(.L_x_84) ;  /* 0x0000046000017945 */ /* 0x000fe20003800200 */
[C---:B------:R-:W-:Y:S02]  /*8920*/  FSETP.GEU.AND P1, PT, |R5|.reuse, 1.469367938527859385e-39, PT ;  /* 0x001000000500780b */ /* 0x040fe40003f2e200 */
[----:B------:R-:W-:-:S02]  /*8930*/  LOP3.LUT R7, R5, 0x7ff00000, RZ, 0xc0, !PT ;  /* 0x7ff0000005077812 */ /* 0x000fc400078ec0ff */
[----:B------:R-:W-:Y:S02]  /*8940*/  MOV R19, 0x3fc00000 ;  /* 0x3fc0000000137802 */ /* 0x000fe40000000f00 */
[----:B------:R-:W-:Y:S01]  /*8950*/  ISETP.GE.U32.AND P0, PT, R7, 0x3fc00000, PT ;  /* 0x3fc000000700780c */ /* 0x000fe20003f06070 */
[----:B------:R-:W-:Y:S02]  /*8960*/  IMAD.MOV.U32 R18, RZ, RZ, R7 ;  /* 0x000000ffff127224 */ /* 0x000fe400078e0007 */
[----:B------:R-:W-:Y:S01]  /*8970*/  VIADD R21, R19, 0xffffffff ;  /* 0xffffffff13157836 */ /* 0x000fe20000000000 */
[----:B------:R-:W-:Y:S01]  /*8980*/  SEL R9, R9, 0x63400000, !P0 ;  /* 0x6340000009097807 */ /* 0x000fe20004000000 */
[----:B0-----:R-:W-:-:S08]  /*8990*/  DFMA R12, R10, -R2, 1 ;  /* 0x3ff000000a0c742b */ /* 0x001fd00000000802 */
[----:B------:R-:W-:-:S08]  /*89a0*/  DFMA R12, R12, R12, R12 ;  /* 0x0000000c0c0c722b */ /* 0x000fd0000000000c */
[----:B------:R-:W-:Y:S01]  /*89b0*/  DFMA R14, R10, R12, R10 ;  /* 0x0000000c0a0e722b */ /* 0x000fe2000000000a */
[C-C-:B------:R-:W-:Y:S02]  /*89c0*/  @!P1 LOP3.LUT R12, R9.reuse, 0x80000000, R5.reuse, 0xf8, !PT ;  /* 0x80000000090c9812 */ /* 0x140fe400078ef805 */
[----:B------:R-:W-:Y:S02]  /*89d0*/  LOP3.LUT R11, R9, 0x800fffff, R5, 0xf8, !PT ;  /* 0x800fffff090b7812 */ /* 0x000fe400078ef805 */
[----:B------:R-:W-:Y:S02]  /*89e0*/  @!P1 LOP3.LUT R13, R12, 0x100000, RZ, 0xfc, !PT ;  /* 0x001000000c0d9812 */ /* 0x000fe400078efcff */
[----:B------:R-:W-:Y:S01]  /*89f0*/  MOV R10, R4 ;  /* 0x00000004000a7202 */ /* 0x000fe20000000f00 */
[----:B------:R-:W-:Y:S01]  /*8a00*/  DFMA R16, R14, -R2, 1 ;  /* 0x3ff000000e10742b */ /* 0x000fe20000000802 */
[----:B------:R-:W-:-:S06]  /*8a10*/  @!P1 MOV R12, RZ ;  /* 0x000000ff000c9202 */ /* 0x000fcc0000000f00 */
[----:B------:R-:W-:Y:S02]  /*8a20*/  @!P1 DFMA R10, R10, 2, -R12 ;  /* 0x400000000a0a982b */ /* 0x000fe4000000080c */
[----:B------:R-:W-:-:S08]  /*8a30*/  DFMA R16, R14, R16, R14 ;  /* 0x000000100e10722b */ /* 0x000fd0000000000e */
[----:B------:R-:W-:Y:S01]  /*8a40*/  @!P1 LOP3.LUT R18, R11, 0x7ff00000, RZ, 0xc0, !PT ;  /* 0x7ff000000b129812 */ /* 0x000fe200078ec0ff */
[----:B------:R-:W-:-:S03]  /*8a50*/  DMUL R12, R16, R10 ;  /* 0x0000000a100c7228 */ /* 0x000fc60000000000 */
[----:B------:R-:W-:-:S04]  /*8a60*/  IADD3 R20, PT, PT, R18, -0x1, RZ ;  /* 0xffffffff12147810 */ /* 0x000fc80007ffe0ff */
[----:B------:R-:W-:Y:S01]  /*8a70*/  ISETP.GT.U32.AND P0, PT, R20, 0x7feffffe, PT ;  /* 0x7feffffe1400780c */ /* 0x000fe20003f04070 */
[----:B------:R-:W-:-:S03]  /*8a80*/  DFMA R14, R12, -R2, R10 ;  /* 0x800000020c0e722b */ /* 0x000fc6000000000a */
[----:B------:R-:W-:-:S05]  /*8a90*/  ISETP.GT.U32.OR P0, PT, R21, 0x7feffffe, P0 ;  /* 0x7feffffe1500780c */ /* 0x000fca0000704470 */
[----:B------:R-:W-:-:S08]  /*8aa0*/  DFMA R12, R16, R14, R12 ;  /* 0x0000000e100c722b */ /* 0x000fd0000000000c */
[----:B------:R-:W-:Y:S05]  /*8ab0*/  @P0 BRA `(.L_x_85) ;  /* 0x0000000000680947 */ /* 0x000fea0003800000 */
[----:B------:R-:W-:-:S04]  /*8ac0*/  MOV R4, 0x3fc00000 ;  /* 0x3fc0000000047802 */ /* 0x000fc80000000f00 */
[----:B------:R-:W-:-:S04]  /*8ad0*/  VIADDMNMX R7, R7, -R4, 0xb9600000, !PT ;  /* 0xb960000007077446 */ /* 0x000fc80007800904 */
[----:B------:R-:W-:-:S04]  /*8ae0*/  VIMNMX R4, PT, PT, R7, 0x46a00000, PT ;  /* 0x46a0000007047848 */ /* 0x000fc80003fe0100 */
[----:B------:R-:W-:Y:S02]  /*8af0*/  IADD3 R9, PT, PT, -R9, R4, RZ ;  /* 0x0000000409097210 */ /* 0x000fe40007ffe1ff */
[----:B------:R-:W-:-:S03]  /*8b00*/  MOV R4, RZ ;  /* 0x000000ff00047202 */ /* 0x000fc60000000f00 */
[----:B------:R-:W-:-:S06]  /*8b10*/  VIADD R5, R9, 0x7fe00000 ;  /* 0x7fe0000009057836 */ /* 0x000fcc0000000000 */
[----:B------:R-:W-:-:S10]  /*8b20*/  DMUL R14, R12, R4 ;  /* 0x000000040c0e7228 */ /* 0x000fd40000000000 */
[----:B------:R-:W-:-:S13]  /*8b30*/  FSETP.GTU.AND P0, PT, |R15|, 1.469367938527859385e-39, PT ;  /* 0x001000000f00780b */ /* 0x000fda0003f0c200 */
[----:B------:R-:W-:Y:S05]  /*8b40*/  @P0 BRA `(.L_x_86) ;  /* 0x0000000000880947 */ /* 0x000fea0003800000 */
[----:B------:R-:W-:Y:S01]  /*8b50*/  DFMA R2, R12, -R2, R10 ;  /* 0x800000020c02722b */ /* 0x000fe2000000000a */
[----:B------:R-:W-:-:S09]  /*8b60*/  MOV R4, RZ ;  /* 0x000000ff00047202 */ /* 0x000fd20000000f00 */
[C---:B------:R-:W-:Y:S02]  /*8b70*/  FSETP.NEU.AND P0, PT, R3.reuse, RZ, PT ;  /* 0x000000ff0300720b */ /* 0x040fe40003f0d000 */
[----:B------:R-:W-:-:S04]  /*8b80*/  LOP3.LUT R2, R3, 0x3fc99999, RZ, 0x3c, !PT ;  /* 0x3fc9999903027812 */ /* 0x000fc800078e3cff */
[----:B------:R-:W-:-:S04]  /*8b90*/  LOP3.LUT R7, R2, 0x80000000, RZ, 0xc0, !PT ;  /* 0x8000000002077812 */ /* 0x000fc800078ec0ff */
[----:B------:R-:W-:-:S03]  /*8ba0*/  LOP3.LUT R5, R7, R5, RZ, 0xfc, !PT ;  /* 0x0000000507057212 */ /* 0x000fc600078efcff */
[----:B------:R-:W-:Y:S05]  /*8bb0*/  @!P0 BRA `(.L_x_86) ;  /* 0x00000000006c8947 */ /* 0x000fea0003800000 */
[----:B------:R-:W-:Y:S01]  /*8bc0*/  IMAD.MOV R3, RZ, RZ, -R9 ;  /* 0x000000ffff037224 */ /* 0x000fe200078e0a09 */
[----:B------:R-:W-:Y:S01]  /*8bd0*/  MOV R2, RZ ;  /* 0x000000ff00027202 */ /* 0x000fe20000000f00 */
[----:B------:R-:W-:-:S05]  /*8be0*/  DMUL.RP R4, R12, R4 ;  /* 0x000000040c047228 */ /* 0x000fca0000008000 */
[----:B------:R-:W-:-:S05]  /*8bf0*/  DFMA R2, R14, -R2, R12 ;  /* 0x800000020e02722b */ /* 0x000fca000000000c */
[----:B------:R-:W-:Y:S02]  /*8c00*/  LOP3.LUT R7, R5, R7, RZ, 0x3c, !PT ;  /* 0x0000000705077212 */ /* 0x000fe400078e3cff */
[----:B------:R-:W-:-:S04]  /*8c10*/  IADD3 R2, PT, PT, -R9, -0x43300000, RZ ;  /* 0xbcd0000009027810 */ /* 0x000fc80007ffe1ff */
[----:B------:R-:W-:-:S04]  /*8c20*/  FSETP.NEU.AND P0, PT, |R3|, R2, PT ;  /* 0x000000020300720b */ /* 0x000fc80003f0d200 */
[----:B------:R-:W-:Y:S02]  /*8c30*/  FSEL R14, R4, R14, !P0 ;  /* 0x0000000e040e7208 */ /* 0x000fe40004000000 */
[----:B------:R-:W-:Y:S01]  /*8c40*/  FSEL R15, R7, R15, !P0 ;  /* 0x0000000f070f7208 */ /* 0x000fe20004000000 */
[----:B------:R-:W-:Y:S06]  /*8c50*/  BRA `(.L_x_86) ;  /* 0x0000000000447947 */ /* 0x000fec0003800000 */
.L_x_85:
[----:B------:R-:W-:-:S14]  /*8c60*/  DSETP.NAN.AND P0, PT, R4, R4, PT ;  /* 0x000000040400722a */ /* 0x000fdc0003f08000 */
[----:B------:R-:W-:Y:S05]  /*8c70*/  @P0 BRA `(.L_x_87) ;  /* 0x0000000000340947 */ /* 0x000fea0003800000 */
[----:B------:R-:W-:Y:S01]  /*8c80*/  ISETP.NE.AND P0, PT, R18, R19, PT ;  /* 0x000000131200720c */ /* 0x000fe20003f05270 */
[----:B------:R-:W-:Y:S01]  /*8c90*/  IMAD.MOV.U32 R15, RZ, RZ, -0x80000 ;  /* 0xfff80000ff0f7424 */ /* 0x000fe200078e00ff */
[----:B------:R-:W-:-:S11]  /*8ca0*/  MOV R14, 0x0 ;  /* 0x00000000000e7802 */ /* 0x000fd60000000f00 */
[----:B------:R-:W-:Y:S05]  /*8cb0*/  @!P0 BRA `(.L_x_86) ;  /* 0x00000000002c8947 */ /* 0x000fea0003800000 */
[----:B------:R-:W-:Y:S02]  /*8cc0*/  ISETP.NE.AND P0, PT, R18, 0x7ff00000, PT ;  /* 0x7ff000001200780c */ /* 0x000fe40003f05270 */
[----:B------:R-:W-:Y:S02]  /*8cd0*/  LOP3.LUT R4, R5, 0x3fc99999, RZ, 0x3c, !PT ;  /* 0x3fc9999905047812 */ /* 0x000fe400078e3cff */
[----:B------:R-:W-:Y:S02]  /*8ce0*/  ISETP.EQ.OR P0, PT, R19, RZ, !P0 ;  /* 0x000000ff1300720c */ /* 0x000fe40004702670 */
[----:B------:R-:W-:-:S11]  /*8cf0*/  LOP3.LUT R15, R4, 0x80000000, RZ, 0xc0, !PT ;  /* 0x80000000040f7812 */ /* 0x000fd600078ec0ff */
[----:B------:R-:W-:Y:S02]  /*8d00*/  @P0 LOP3.LUT R2, R15, 0x7ff00000, RZ, 0xfc, !PT ;  /* 0x7ff000000f020812 */ /* 0x000fe400078efcff */
[----:B------:R-:W-:Y:S02]  /*8d10*/  @!P0 MOV R14, RZ ;  /* 0x000000ff000e8202 */ /* 0x000fe40000000f00 */
[----:B------:R-:W-:Y:S01]  /*8d20*/  @P0 MOV R14, RZ ;  /* 0x000000ff000e0202 */ /* 0x000fe20000000f00 */
[----:B------:R-:W-:Y:S01]  /*8d30*/  @P0 IMAD.MOV.U32 R15, RZ, RZ, R2 ;  /* 0x000000ffff0f0224 */ /* 0x000fe200078e0002 */
[----:B------:R-:W-:Y:S06]  /*8d40*/  BRA `(.L_x_86) ;  /* 0x0000000000087947 */ /* 0x000fec0003800000 */
.L_x_87:
[----:B------:R-:W-:Y:S02]  /*8d50*/  LOP3.LUT R15, R5, 0x80000, RZ, 0xfc, !PT ;  /* 0x00080000050f7812 */ /* 0x000fe400078efcff */
[----:B------:R-:W-:-:S07]  /*8d60*/  MOV R14, R4 ;  /* 0x00000004000e7202 */ /* 0x000fce0000000f00 */
.L_x_86:
[----:B------:R-:W-:Y:S05]  /*8d70*/  BSYNC.RECONVERGENT B1 ;  /* 0x0000000000017941 */ /* 0x000fea0003800200 */
.L_x_84:
[----:B------:R-:W-:Y:S01]  /*8d80*/  HFMA2 R7, -RZ, RZ, 0, 0 ;  /* 0x00000000ff077431 */ /* 0x000fe200000001ff */
[----:B------:R-:W-:Y:S01]  /*8d90*/  MOV R2, R14 ;  /* 0x0000000e00027202 */ /* 0x000fe20000000f00 */
[----:B------:R-:W-:Y:S02]  /*8da0*/  IMAD.MOV.U32 R3, RZ, RZ, R15 ;  /* 0x000000ffff037224 */ /* 0x000fe400078e000f */
[----:B------:R-:W-:Y:S05]  /*8db0*/  RET.REL.NODEC R6 `(_Z8L3RenderPfPKfPKtS1_S1_S1_S1_S1_) ;  /* 0xffffff7006907950 */ /* 0x000fea0003c3ffff */
        .weak           $__internal_1_$__cuda_sm3x_div_rn_noftz_f32_slowpath
        .type           $__internal_1_$__cuda_sm3x_div_rn_noftz_f32_slowpath,@function
        .size           $__internal_1_$__cuda_sm3x_div_rn_noftz_f32_slowpath,(.L_x_101 - $__internal_1_$__cuda_sm3x_div_rn_noftz_f32_slowpath)
$__internal_1_$__cuda_sm3x_div_rn_noftz_f32_slowpath:
[----:B------:R-:W-:Y:S01]  /*8dc0*/  SHF.R.U32.HI R7, RZ, 0x17, R6 ;  /* 0x00000017ff077819 */ /* 0x000fe20000011606 */
[----:B------:R-:W-:Y:S01]  /*8dd0*/  BSSY.RECONVERGENT B1, `(.L_x_88) ;  /* 0x0000066000017945 */ /* 0x000fe20003800200 */
[----:B------:R-:W-:Y:S02]  /*8de0*/  SHF.R.U32.HI R10, RZ, 0x17, R5 ;  /* 0x00000017ff0a7819 */ /* 0x000fe40000011605 */
[----:B------:R-:W-:Y:S02]  /*8df0*/  LOP3.LUT R7, R7, 0xff, RZ, 0xc0, !PT ;  /* 0x000000ff07077812 */ /* 0x000fe400078ec0ff */
[----:B------:R-:W-:Y:S02]  /*8e00*/  LOP3.LUT R16, R10, 0xff, RZ, 0xc0, !PT ;  /* 0x000000ff0a107812 */ /* 0x000fe400078ec0ff */
[----:B------:R-:W-:-:S03]  /*8e10*/  IADD3 R11, PT, PT, R7, -0x1, RZ ;  /* 0xffffffff070b7810 */ /* 0x000fc60007ffe0ff */
[----:B------:R-:W-:Y:S01]  /*8e20*/  VIADD R10, R16, 0xffffffff ;  /* 0xffffffff100a7836 */ /* 0x000fe20000000000 */
[----:B------:R-:W-:-:S04]  /*8e30*/  ISETP.GT.U32.AND P0, PT, R11, 0xfd, PT ;  /* 0x000000fd0b00780c */ /* 0x000fc80003f04070 */
[----:B------:R-:W-:-:S13]  /*8e40*/  ISETP.GT.U32.OR P0, PT, R10, 0xfd, P0 ;  /* 0x000000fd0a00780c */ /* 0x000fda0000704470 */
[----:B------:R-:W-:Y:S01]  /*8e50*/  @!P0 MOV R10, RZ ;  /* 0x000000ff000a8202 */ /* 0x000fe20000000f00 */
[----:B------:R-:W-:Y:S06]  /*8e60*/  @!P0 BRA `(.L_x_89) ;  /* 0x0000000000688947 */ /* 0x000fec0003800000 */
[----:B------:R-:W-:-:S13]  /*8e70*/  FSETP.GTU.FTZ.AND P0, PT, |R5|, +INF , PT ;  /* 0x7f8000000500780b */ /* 0x000fda0003f1c200 */
[----:B------:R-:W-:Y:S05]  /*8e80*/  @P0 BRA `(.L_x_90) ;  /* 0x0000000400640947 */ /* 0x000fea0003800000 */
[----:B------:R-:W-:-:S13]  /*8e90*/  FSETP.GTU.FTZ.AND P0, PT, |R6|, +INF , PT ;  /* 0x7f8000000600780b */ /* 0x000fda0003f1c200 */
[----:B------:R-:W-:Y:S05]  /*8ea0*/  @P0 BRA `(.L_x_90) ;  /* 0x00000004005c0947 */ /* 0x000fea0003800000 */
[----:B------:R-:W-:-:S13]  /*8eb0*/  LOP3.LUT P0, RZ, R6, 0x7fffffff, R5, 0xc8, !PT ;  /* 0x7fffffff06ff7812 */ /* 0x000fda000780c805 */
[----:B------:R-:W-:Y:S05]  /*8ec0*/  @!P0 BRA `(.L_x_91) ;  /* 0x00000004004c8947 */ /* 0x000fea0003800000 */
[----:B------:R-:W-:Y:S01]  /*8ed0*/  FADD.FTZ R10, |R5|, -RZ ;  /* 0x800000ff050a7221 */ /* 0x000fe20000010200 */
[----:B------:R-:W-:-:S04]  /*8ee0*/  FADD.FTZ R12, |R6|, -RZ ;  /* 0x800000ff060c7221 */ /* 0x000fc80000010200 */
[----:B------:R-:W-:Y:S02]  /*8ef0*/  FSETP.NEU.FTZ.AND P0, PT, R10, +INF , PT ;  /* 0x7f8000000a00780b */ /* 0x000fe40003f1d000 */
[----:B------:R-:W-:Y:S02]  /*8f00*/  FSETP.NEU.FTZ.AND P2, PT, R12, +INF , PT ;  /* 0x7f8000000c00780b */ /* 0x000fe40003f5d000 */
[----:B------:R-:W-:-:S11]  /*8f10*/  FSETP.NEU.FTZ.AND P1, PT, R10, +INF , PT ;  /* 0x7f8000000a00780b */ /* 0x000fd60003f3d000 */
[----:B------:R-:W-:Y:S05]  /*8f20*/  @!P2 BRA !P0, `(.L_x_91) ;  /* 0x000000040034a947 */ /* 0x000fea0004000000 */
[----:B------:R-:W-:-:S04]  /*8f30*/  LOP3.LUT P0, RZ, R5, 0x7fffffff, RZ, 0xc0, !PT ;  /* 0x7fffffff05ff7812 */ /* 0x000fc8000780c0ff */
[----:B------:R-:W-:-:S13]  /*8f40*/  PLOP3.LUT P0, PT, P2, P0, PT, 0x2f, 0xf2 ;  /* 0x0000000000f2781c */ /* 0x000fda0001700577 */
[----:B------:R-:W-:Y:S05]  /*8f50*/  @P0 BRA `(.L_x_92) ;  /* 0x0000000400200947 */ /* 0x000fea0003800000 */
[----:B------:R-:W-:-:S04]  /*8f60*/  LOP3.LUT P0, RZ, R6, 0x7fffffff, RZ, 0xc0, !PT ;  /* 0x7fffffff06ff7812 */ /* 0x000fc8000780c0ff */
[----:B------:R-:W-:-:S13]  /*8f70*/  PLOP3.LUT P0, PT, P1, P0, PT, 0x2f, 0xf2 ;  /* 0x0000000000f2781c */ /* 0x000fda0000f00577 */
[----:B------:R-:W-:Y:S05]  /*8f80*/  @P0 BRA `(.L_x_93) ;  /* 0x0000000400080947 */ /* 0x000fea0003800000 */
[----:B------:R-:W-:Y:S02]  /*8f90*/  IADD3 R10, PT, PT, R16, -0x1, RZ ;  /* 0xffffffff100a7810 */ /* 0x000fe40007ffe0ff */
[----:B------:R-:W-:Y:S02]  /*8fa0*/  ISETP.GE.AND P1, PT, R11, RZ, PT ;  /* 0x000000ff0b00720c */ /* 0x000fe40003f26270 */
[----:B------:R-:W-:-:S11]  /*8fb0*/  ISETP.GE.AND P0, PT, R10, RZ, PT ;  /* 0x000000ff0a00720c */ /* 0x000fd60003f06270 */
[----:B------:R-:W-:Y:S02]  /*8fc0*/  @!P1 FFMA R6, R6, 1.84467440737095516160e+19, RZ ;  /* 0x5f80000006069823 */ /* 0x000fe400000000ff */
[----:B------:R-:W-:Y:S01]  /*8fd0*/  @P0 IMAD.MOV.U32 R10, RZ, RZ, RZ ;  /* 0x000000ffff0a0224 */ /* 0x000fe200078e00ff */
[----:B------:R-:W-:Y:S01]  /*8fe0*/  @!P0 MOV R10, 0xffffffc0 ;  /* 0xffffffc0000a8802 */ /* 0x000fe20000000f00 */
[----:B------:R-:W-:-:S03]  /*8ff0*/  @!P0 FFMA R5, R5, 1.84467440737095516160e+19, RZ ;  /* 0x5f80000005058823 */ /* 0x000fc600000000ff */
[----:B------:R-:W-:-:S07]  /*9000*/  @!P1 IADD3 R10, PT, PT, R10, 0x40, RZ ;  /* 0x000000400a0a9810 */ /* 0x000fce0007ffe0ff */
.L_x_89:
[----:B------:R-:W-:Y:S01]  /*9010*/  LEA R11, R7, 0xc0800000, 0x17 ;  /* 0xc0800000070b7811 */ /* 0x000fe200078eb8ff */
[----:B------:R-:W-:Y:S01]  /*9020*/  BSSY.RECONVERGENT B2, `(.L_x_94) ;  /* 0x0000037000027945 */ /* 0x000fe20003800200 */
[----:B------:R-:W-:-:S03]  /*9030*/  IADD3 R16, PT, PT, R16, -0x7f, RZ ;  /* 0xffffff8110107810 */ /* 0x000fc60007ffe0ff */
[----:B------:R-:W-:Y:S01]  /*9040*/  IMAD.IADD R13, R6, 0x1, -R11 ;  /* 0x00000001060d7824 */ /* 0x000fe200078e0a0b */
[C---:B------:R-:W-:Y:S01]  /*9050*/  IADD3 R7, PT, PT, R16.reuse, 0x7f, -R7 ;  /* 0x0000007f10077810 */ /* 0x040fe20007ffe807 */
[----:B------:R-:W-:Y:S02]  /*9060*/  IMAD R5, R16, -0x800000, R5 ;  /* 0xff80000010057824 */ /* 0x000fe400078e0205 */
[----:B------:R-:W0:Y:S01]  /*9070*/  MUFU.RCP R6, R13 ;  /* 0x0000000d00067308 */ /* 0x000e220000001000 */
[----:B------:R-:W-:Y:S01]  /*9080*/  FADD.FTZ R12, -R13, -RZ ;  /* 0x800000ff0d0c7221 */ /* 0x000fe20000010100 */
[----:B------:R-:W-:-:S03]  /*9090*/  IADD3 R10, PT, PT, R7, R10, RZ ;  /* 0x0000000a070a7210 */ /* 0x000fc60007ffe0ff */
[----:B0-----:R-:W-:-:S04]  /*90a0*/  FFMA R11, R6, R12, 1 ;  /* 0x3f800000060b7423 */ /* 0x001fc8000000000c */
[----:B------:R-:W-:-:S04]  /*90b0*/  FFMA R6, R6, R11, R6 ;  /* 0x0000000b06067223 */ /* 0x000fc80000000006 */
[----:B------:R-:W-:-:S04]  /*90c0*/  FFMA R11, R5, R6, RZ ;  /* 0x00000006050b7223 */ /* 0x000fc800000000ff */
[----:B------:R-:W-:-:S04]  /*90d0*/  FFMA R15, R12, R11, R5 ;  /* 0x0000000b0c0f7223 */ /* 0x000fc80000000005 */
[----:B------:R-:W-:-:S04]  /*90e0*/  FFMA R11, R6, R15, R11 ;  /* 0x0000000f060b7223 */ /* 0x000fc8000000000b */
[----:B------:R-:W-:-:S04]  /*90f0*/  FFMA R12, R12, R11, R5 ;  /* 0x0000000b0c0c7223 */ /* 0x000fc80000000005 */
[----:B------:R-:W-:-:S05]  /*9100*/  FFMA R15, R6, R12, R11 ;  /* 0x0000000c060f7223 */ /* 0x000fca000000000b */
[----:B------:R-:W-:-:S04]  /*9110*/  SHF.R.U32.HI R5, RZ, 0x17, R15 ;  /* 0x00000017ff057819 */ /* 0x000fc8000001160f */
[----:B------:R-:W-:-:S05]  /*9120*/  LOP3.LUT R5, R5, 0xff, RZ, 0xc0, !PT ;  /* 0x000000ff05057812 */ /* 0x000fca00078ec0ff */
[----:B------:R-:W-:-:S05]  /*9130*/  IMAD.IADD R13, R5, 0x1, R10 ;  /* 0x00000001050d7824 */ /* 0x000fca00078e020a */
[----:B------:R-:W-:-:S04]  /*9140*/  IADD3 R5, PT, PT, R13, -0x1, RZ ;  /* 0xffffffff0d057810 */ /* 0x000fc80007ffe0ff */
[----:B------:R-:W-:-:S13]  /*9150*/  ISETP.GE.U32.AND P0, PT, R5, 0xfe, PT ;  /* 0x000000fe0500780c */ /* 0x000fda0003f06070 */
[----:B------:R-:W-:Y:S05]  /*9160*/  @!P0 BRA `(.L_x_95) ;  /* 0x0000000000848947 */ /* 0x000fea0003800000 */
[----:B------:R-:W-:-:S13]  /*9170*/  ISETP.GT.AND P0, PT, R13, 0xfe, PT ;  /* 0x000000fe0d00780c */ /* 0x000fda0003f04270 */
[----:B------:R-:W-:Y:S05]  /*9180*/  @P0 BRA `(.L_x_96) ;  /* 0x0000000000700947 */ /* 0x000fea0003800000 */
[----:B------:R-:W-:Y:S02]  /*9190*/  ISETP.GE.AND P0, PT, R13, 0x1, PT ;  /* 0x000000010d00780c */ /* 0x000fe40003f06270 */
[----:B------:R-:W-:-:S11]  /*91a0*/  MOV R5, R15 ;  /* 0x0000000f00057202 */ /* 0x000fd60000000f00 */
[----:B------:R-:W-:Y:S05]  /*91b0*/  @P0 BRA `(.L_x_97) ;  /* 0x0000000000740947 */ /* 0x000fea0003800000 */
[----:B------:R-:W-:Y:S02]  /*91c0*/  ISETP.GE.AND P0, PT, R13, -0x18, PT ;  /* 0xffffffe80d00780c */ /* 0x000fe40003f06270 */
[----:B------:R-:W-:-:S11]  /*91d0*/  LOP3.LUT R5, R15, 0x80000000, RZ, 0xc0, !PT ;  /* 0x800000000f057812 */ /* 0x000fd600078ec0ff */
[----:B------:R-:W-:Y:S05]  /*91e0*/  @!P0 BRA `(.L_x_97) ;  /* 0x0000000000688947 */ /* 0x000fea0003800000 */
[CCC-:B------:R-:W-:Y:S01]  /*91f0*/  FFMA.RZ R7, R6.reuse, R12.reuse, R11.reuse ;  /* 0x0000000c06077223 */ /* 0x1c0fe2000000c00b */
[C---:B------:R-:W-:Y:S02]  /*9200*/  ISETP.NE.AND P2, PT, R13.reuse, RZ, PT ;  /* 0x000000ff0d00720c */ /* 0x040fe40003f45270 */
[----:B------:R-:W-:Y:S02]  /*9210*/  ISETP.NE.AND P1, PT, R13, RZ, PT ;  /* 0x000000ff0d00720c */ /* 0x000fe40003f25270 */
[----:B------:R-:W-:Y:S01]  /*9220*/  LOP3.LUT R10, R7, 0x7fffff, RZ, 0xc0, !PT ;  /* 0x007fffff070a7812 */ /* 0x000fe200078ec0ff */
[CCC-:B------:R-:W-:Y:S01]  /*9230*/  FFMA.RP R7, R6.reuse, R12.reuse, R11.reuse ;  /* 0x0000000c06077223 */ /* 0x1c0fe2000000800b */
[----:B------:R-:W-:Y:S01]  /*9240*/  FFMA.RM R6, R6, R12, R11 ;  /* 0x0000000c06067223 */ /* 0x000fe2000000400b */
[C---:B------:R-:W-:Y:S01]  /*9250*/  VIADD R11, R13.reuse, 0x20 ;  /* 0x000000200d0b7836 */ /* 0x040fe20000000000 */
[----:B------:R-:W-:Y:S02]  /*9260*/  LOP3.LUT R10, R10, 0x800000, RZ, 0xfc, !PT ;  /* 0x008000000a0a7812 */ /* 0x000fe400078efcff */
[----:B------:R-:W-:-:S02]  /*9270*/  IADD3 R12, PT, PT, -R13, RZ, RZ ;  /* 0x000000ff0d0c7210 */ /* 0x000fc40007ffe1ff */
[----:B------:R-:W-:Y:S02]  /*9280*/  SHF.L.U32 R11, R10, R11, RZ ;  /* 0x0000000b0a0b7219 */ /* 0x000fe400000006ff */
[----:B------:R-:W-:Y:S02]  /*9290*/  FSETP.NEU.FTZ.AND P0, PT, R7, R6, PT ;  /* 0x000000060700720b */ /* 0x000fe40003f1d000 */
[----:B------:R-:W-:Y:S02]  /*92a0*/  SEL R7, R12, RZ, P2 ;  /* 0x000000ff0c077207 */ /* 0x000fe40001000000 */
[----:B------:R-:W-:Y:S02]  /*92b0*/  ISETP.NE.AND P1, PT, R11, RZ, P1 ;  /* 0x000000ff0b00720c */ /* 0x000fe40000f25270 */
[----:B------:R-:W-:Y:S02]  /*92c0*/  SHF.R.U32.HI R7, RZ, R7, R10 ;  /* 0x00000007ff077219 */ /* 0x000fe4000001160a */
[----:B------:R-:W-:-:S02]  /*92d0*/  PLOP3.LUT P0, PT, P0, P1, PT, 0xf8, 0x8f ;  /* 0x00000000008f781c */ /* 0x000fc40000703f70 */
[----:B------:R-:W-:Y:S02]  /*92e0*/  SHF.R.U32.HI R11, RZ, 0x1, R7 ;  /* 0x00000001ff0b7819 */ /* 0x000fe40000011607 */
[----:B------:R-:W-:-:S04]  /*92f0*/  SEL R6, RZ, 0x1, !P0 ;  /* 0x00000001ff067807 */ /* 0x000fc80004000000 */
[----:B------:R-:W-:-:S04]  /*9300*/  LOP3.LUT R6, R6, 0x1, R11, 0xf8, !PT ;  /* 0x0000000106067812 */ /* 0x000fc800078ef80b */
[----:B------:R-:W-:-:S04]  /*9310*/  LOP3.LUT R6, R6, R7, RZ, 0xc0, !PT ;  /* 0x0000000706067212 */ /* 0x000fc800078ec0ff */
[----:B------:R-:W-:-:S04]  /*9320*/  IADD3 R6, PT, PT, R11, R6, RZ ;  /* 0x000000060b067210 */ /* 0x000fc80007ffe0ff */
[----:B------:R-:W-:Y:S01]  /*9330*/  LOP3.LUT R5, R6, R5, RZ, 0xfc, !PT ;  /* 0x0000000506057212 */ /* 0x000fe200078efcff */
[----:B------:R-:W-:Y:S06]  /*9340*/  BRA `(.L_x_97) ;  /* 0x0000000000107947 */ /* 0x000fec0003800000 */
.L_x_96:
[----:B------:R-:W-:-:S04]  /*9350*/  LOP3.LUT R5, R15, 0x80000000, RZ, 0xc0, !PT ;  /* 0x800000000f057812 */ /* 0x000fc800078ec0ff */
[----:B------:R-:W-:Y:S01]  /*9360*/  LOP3.LUT R5, R5, 0x7f800000, RZ, 0xfc, !PT ;  /* 0x7f80000005057812 */ /* 0x000fe200078efcff */
[----:B------:R-:W-:Y:S06]  /*9370*/  BRA `(.L_x_97) ;  /* 0x0000000000047947 */ /* 0x000fec0003800000 */
.L_x_95:
[----:B------:R-:W-:-:S07]  /*9380*/  IMAD R5, R10, 0x800000, R15 ;  /* 0x008000000a057824 */ /* 0x000fce00078e020f */
.L_x_97:
[----:B------:R-:W-:Y:S05]  /*9390*/  BSYNC.RECONVERGENT B2 ;  /* 0x0000000000027941 */ /* 0x000fea0003800200 */
.L_x_94:
[----:B------:R-:W-:Y:S05]  /*93a0*/  BRA `(.L_x_98) ;  /* 0x0000000000207947 */ /* 0x000fea0003800000 */
.L_x_93:
[----:B------:R-:W-:-:S04]  /*93b0*/  LOP3.LUT R5, R6, 0x80000000, R5, 0x48, !PT ;  /* 0x8000000006057812 */ /* 0x000fc800078e4805 */
[----:B------:R-:W-:Y:S01]  /*93c0*/  LOP3.LUT R5, R5, 0x7f800000, RZ, 0xfc, !PT ;  /* 0x7f80000005057812 */ /* 0x000fe200078efcff */
[----:B------:R-:W-:Y:S06]  /*93d0*/  BRA `(.L_x_98) ;  /* 0x0000000000147947 */ /* 0x000fec0003800000 */
.L_x_92:
[----:B------:R-:W-:Y:S01]  /*93e0*/  LOP3.LUT R5, R6, 0x80000000, R5, 0x48, !PT ;  /* 0x8000000006057812 */ /* 0x000fe200078e4805 */
[----:B------:R-:W-:Y:S06]  /*93f0*/  BRA `(.L_x_98) ;  /* 0x00000000000c7947 */ /* 0x000fec0003800000 */
.L_x_91:
[----:B------:R-:W0:Y:S01]  /*9400*/  MUFU.RSQ R5, -QNAN ;  /* 0xffc0000000057908 */ /* 0x000e220000001400 */
[----:B------:R-:W-:Y:S05]  /*9410*/  BRA `(.L_x_98) ;  /* 0x0000000000047947 */ /* 0x000fea0003800000 */
.L_x_90:
[----:B------:R-:W-:-:S07]  /*9420*/  FADD.FTZ R5, R5, R6 ;  /* 0x0000000605057221 */ /* 0x000fce0000010000 */
.L_x_98:
[----:B------:R-:W-:Y:S05]  /*9430*/  BSYNC.RECONVERGENT B1 ;  /* 0x0000000000017941 */ /* 0x000fea0003800200 */
.L_x_88:
[----:B------:R-:W-:Y:S01]  /*9440*/  HFMA2 R7, -RZ, RZ, 0, 0 ;  /* 0x00000000ff077431 */ /* 0x000fe200000001ff */
[----:B------:R-:W-:-:S04]  /*9450*/  MOV R6, R9 ;  /* 0x0000000900067202 */ /* 0x000fc80000000f00 */
[----:B0-----:R-:W-:Y:S05]  /*9460*/  RET.REL.NODEC R6 `(_Z8L3RenderPfPKfPKtS1_S1_S1_S1_S1_) ;  /* 0xffffff6806e47950 */ /* 0x001fea0003c3ffff */
.L_x_99:
[----:B------:R-:W-:-:S00]  /*9470*/  BRA `(.L_x_99) ;  /* 0xfffffffc00fc7947 */ /* 0x000fc0000383ffff */
[----:B------:R-:W-:-:S00]  /*9480*/  NOP ;  /* 0x0000000000007918 */ /* 0x000fc00000000000 */
[----:B------:R-:W-:-:S00]  /*9490*/  NOP ;  /* 0x0000000000007918 */ /* 0x000fc00000000000 */
[----:B------:R-:W-:-:S00]  /*94a0*/  NOP ;  /* 0x0000000000007918 */ /* 0x000fc00000000000 */
[----:B------:R-:W-:-:S00]  /*94b0*/  NOP ;  /* 0x0000000000007918 */ /* 0x000fc00000000000 */
[----:B------:R-:W-:-:S00]  /*94c0*/  NOP ;  /* 0x0000000000007918 */ /* 0x000fc00000000000 */
[----:B------:R-:W-:-:S00]  /*94d0*/  NOP ;  /* 0x0000000000007918 */ /* 0x000fc00000000000 */
[----:B------:R-:W-:-:S00]  /*94e0*/  NOP ;  /* 0x0000000000007918 */ /* 0x000fc00000000000 */
[----:B------:R-:W-:-:S00]  /*94f0*/  NOP ;  /* 0x0000000000007918 */ /* 0x000fc00000000000 */
.L_x_101:


//--------------------- .nv.shared.reserved.0     --------------------------
	.section	.nv.shared.reserved.0,"aw",@nobits
	.weak		__nv_reservedSMEM_offset_0_alias
	.size		__nv_reservedSMEM_offset_0_alias, 0, 64
	.other		__nv_reservedSMEM_offset_0_alias,@"STO_CUDA_RESERVED_SHARED STV_DEFAULT"
__nv_reservedSMEM_offset_0_alias:
	.zero		0
	.zero		64


//--------------------- .nv.constant0._Z8L3RenderPfPKfPKtS1_S1_S1_S1_S1_ --------------------------
	.section	.nv.constant0._Z8L3RenderPfPKfPKtS1_S1_S1_S1_S1_,"a",@progbits
	.sectionflags	@""
	.align	4
.nv.constant0._Z8L3RenderPfPKfPKtS1_S1_S1_S1_S1_:
	.zero		960


//--------------------- SYMBOLS --------------------------

	.type		.nv.reservedSmem.offset0,@object
	.size		.nv.reservedSmem.offset0,0x4
